// auto-generated by cutlass_sweep.gemm — config: {"arch": "sm_100", "cluster_m": 2, "cluster_n": 1, "dtype": "int8", "dtype_b": "int8", "layout": "nt", "stages": 0, "tile_k": 64, "tile_m": 256, "tile_n": 32}
#include "cutlass/cutlass.h"
#include "cutlass/gemm/collective/collective_builder.hpp"
#include "cutlass/gemm/device/gemm_universal_adapter.h"
#include "cutlass/gemm/kernel/gemm_universal.hpp"
#include "cutlass/epilogue/collective/collective_builder.hpp"

using ElemA = int8_t;
using ElemB = int8_t;
using ElemCD = int8_t;
using Acc  = int32_t;
using TileShape    = cute::Shape<cute::_256, cute::_32, cute::_64>;
using ClusterShape = cute::Shape<cute::_2, cute::_1, cute::_1>;

using CollectiveEpilogue = typename cutlass::epilogue::collective::CollectiveBuilder<
    cutlass::arch::Sm100, cutlass::arch::OpClassTensorOp,
    TileShape, ClusterShape,
    cutlass::epilogue::collective::EpilogueTileAuto,
    Acc, Acc,
    ElemCD, cutlass::layout::RowMajor, 128 / cutlass::sizeof_bits<ElemCD>::value,
    ElemCD, cutlass::layout::RowMajor, 128 / cutlass::sizeof_bits<ElemCD>::value,
    cutlass::epilogue::collective::EpilogueScheduleAuto
  >::CollectiveOp;

using CollectiveMainloop = typename cutlass::gemm::collective::CollectiveBuilder<
    cutlass::arch::Sm100, cutlass::arch::OpClassTensorOp,
    ElemA, cutlass::layout::RowMajor, 128 / cutlass::sizeof_bits<ElemA>::value,
    ElemB, cutlass::layout::ColumnMajor, 128 / cutlass::sizeof_bits<ElemB>::value,
    Acc,
    TileShape, ClusterShape,
    cutlass::gemm::collective::StageCountAutoCarveout<static_cast<int>(sizeof(typename CollectiveEpilogue::SharedStorage))>,
    cutlass::gemm::collective::KernelScheduleAuto
  >::CollectiveOp;

using GemmKernel = cutlass::gemm::kernel::GemmUniversal<
    cute::Shape<int,int,int,int>,
    CollectiveMainloop,
    CollectiveEpilogue
>;
using Gemm = cutlass::gemm::device::GemmUniversalAdapter<GemmKernel>;

// Force the device kernel symbol into the cubin without needing a host main.
auto* _anchor = &cutlass::device_kernel<GemmKernel>;


// ===== COMPILED SASS (sm_100a) =====

	.target	sm_100a

	.elftype	@"ET_EXEC"


//--------------------- .note.nv.tkinfo           --------------------------
	.section	.note.nv.tkinfo,"",@"SHT_NOTE"
	.sectionflags	@"SHF_NOTE_NV_TKINFO"
	.tkinfo
        /*0018*/ 	.word	0x00000002
        /*0030*/ 	.string	""
        /*0030*/ 	.string	"ptxas"
        /*0030*/ 	.string	"Cuda compilation tools, release 13.0, V13.0.88"
        /*0030*/ 	.string	"Build cuda_13.0.r13.0/compiler.36424714_0"
        /*0030*/ 	.string	"-arch sm_100a -m 64 "



//--------------------- .note.nv.cuinfo           --------------------------
	.section	.note.nv.cuinfo,"",@"SHT_NOTE"
	.sectionflags	@"SHF_NOTE_NV_CUINFO"
        /*0018*/ 	.short	0x0002
        /*001a*/ 	.short	0x0064
        /*001c*/ 	.short	0x0082
	.zero		2


//--------------------- .nv.info                  --------------------------
	.section	.nv.info,"",@"SHT_CUDA_INFO"
	.align	4


	//----- nvinfo : EIATTR_REGCOUNT
	.align		4
        /*0000*/ 	.byte	0x04, 0x2f
        /*0002*/ 	.short	(.L_19 - .L_18)
	.align		4
.L_18:
        /*0004*/ 	.word	index@(_ZN7cutlass13device_kernelINS_4gemm6kernel13GemmUniversalIN4cute5tupleIJiiiiEEENS1_10collective13CollectiveMmaINS1_35MainloopSm100TmaUmmaWarpSpecializedILi24ELi2ELi4ENS5_IJNS4_1CILi2EEENSA_ILi1EEESC_EEEEENS5_IJNSA_ILi256EEENSA_ILi32EEENSA_ILi64EEEEEEaNS5_IJlSC_lEEEaSJ_NS4_8TiledMMAINS4_8MMA_AtomIJNS4_21SM100_MMA_S8_2x1SM_SSIaaiLi256ELi32ELNS4_4UMMA5MajorE0ELSO_0ELNSN_8SaturateE0EEEEEENS4_6LayoutINS5_IJSC_SC_SC_EEENS5_IJNSA_ILi0EEESU_SU_EEEEENS5_IJNS4_10UnderscoreESX_SX_EEEEENS4_18SM100_TMA_2SM_LOADENS4_14ComposedLayoutINS4_7SwizzleILi2ELi4ELi3EEENS4_18smem_ptr_flag_bitsILi8EEENSS_INS5_IJNSA_ILi8EEESH_EEENS5_IJSH_SC_EEEEEEEvNS4_8identityES10_S1A_vS1B_EENS_8epilogue10collective18CollectiveEpilogueINS1D_23Sm100TmaWarpSpecializedILi1ELi1ELi32ELb0ELb0EEEJNS5_IJNSA_ILi128EEESG_SH_EEENS5_IJNSS_IS1I_SC_EENSS_ISG_SC_EEEEEaSJ_aSJ_NS1D_6fusion15FusionCallbacksIS1H_NS1N_17LinearCombinationIaiaiLNS_15FloatRoundStyleE2EEES1J_S1M_JEEENS4_5SM1004TMEM4LOAD26SM100_TMEM_LOAD_32dp32b32xENS4_13SM90_TMA_LOADENS11_INS12_ILi1ELi4ELi3EEES15_NSS_INS5_IJS16_SG_EEENS5_IJSG_SC_EEEEEEENS4_39AutoVectorizingCopyWithAssumedAlignmentILi128EEENS4_14SM90_TMA_STOREES22_S24_S24_EEEvvEEEEvNT_6ParamsE)
        /*0008*/ 	.word	0x0000007b


	//----- nvinfo : EIATTR_FRAME_SIZE
	.align		4
.L_19:
        /*000c*/ 	.byte	0x04, 0x11
        /*000e*/ 	.short	(.L_21 - .L_20)
	.align		4
.L_20:
        /*0010*/ 	.word	index@($__internal_2_$__cuda_sm10x_tcgen05_guardrail_trap_unallocated_columns_being_dealloced)
        /*0014*/ 	.word	0x00000000


	//----- nvinfo : EIATTR_FRAME_SIZE
	.align		4
.L_21:
        /*0018*/ 	.byte	0x04, 0x11
        /*001a*/ 	.short	(.L_23 - .L_22)
	.align		4
.L_22:
        /*001c*/ 	.word	index@($__internal_1_$__cuda_sm10x_tcgen05_guardrail_trap_phase_invalid_during_alloc)
        /*0020*/ 	.word	0x00000000


	//----- nvinfo : EIATTR_FRAME_SIZE
	.align		4
.L_23:
        /*0024*/ 	.byte	0x04, 0x11
        /*0026*/ 	.short	(.L_25 - .L_24)
	.align		4
.L_24:
        /*0028*/ 	.word	index@($__internal_0_$__cuda_sm10x_tcgen05_guardrail_trap_col_being_dealloced_not_returned_by_alloc)
        /*002c*/ 	.word	0x00000000


	//----- nvinfo : EIATTR_FRAME_SIZE
	.align		4
.L_25:
        /*0030*/ 	.byte	0x04, 0x11
        /*0032*/ 	.short	(.L_27 - .L_26)
	.align		4
.L_26:
        /*0034*/ 	.word	index@(_ZN7cutlass13device_kernelINS_4gemm6kernel13GemmUniversalIN4cute5tupleIJiiiiEEENS1_10collective13CollectiveMmaINS1_35MainloopSm100TmaUmmaWarpSpecializedILi24ELi2ELi4ENS5_IJNS4_1CILi2EEENSA_ILi1EEESC_EEEEENS5_IJNSA_ILi256EEENSA_ILi32EEENSA_ILi64EEEEEEaNS5_IJlSC_lEEEaSJ_NS4_8TiledMMAINS4_8MMA_AtomIJNS4_21SM100_MMA_S8_2x1SM_SSIaaiLi256ELi32ELNS4_4UMMA5MajorE0ELSO_0ELNSN_8SaturateE0EEEEEENS4_6LayoutINS5_IJSC_SC_SC_EEENS5_IJNSA_ILi0EEESU_SU_EEEEENS5_IJNS4_10UnderscoreESX_SX_EEEEENS4_18SM100_TMA_2SM_LOADENS4_14ComposedLayoutINS4_7SwizzleILi2ELi4ELi3EEENS4_18smem_ptr_flag_bitsILi8EEENSS_INS5_IJNSA_ILi8EEESH_EEENS5_IJSH_SC_EEEEEEEvNS4_8identityES10_S1A_vS1B_EENS_8epilogue10collective18CollectiveEpilogueINS1D_23Sm100TmaWarpSpecializedILi1ELi1ELi32ELb0ELb0EEEJNS5_IJNSA_ILi128EEESG_SH_EEENS5_IJNSS_IS1I_SC_EENSS_ISG_SC_EEEEEaSJ_aSJ_NS1D_6fusion15FusionCallbacksIS1H_NS1N_17LinearCombinationIaiaiLNS_15FloatRoundStyleE2EEES1J_S1M_JEEENS4_5SM1004TMEM4LOAD26SM100_TMEM_LOAD_32dp32b32xENS4_13SM90_TMA_LOADENS11_INS12_ILi1ELi4ELi3EEES15_NSS_INS5_IJS16_SG_EEENS5_IJSG_SC_EEEEEEENS4_39AutoVectorizingCopyWithAssumedAlignmentILi128EEENS4_14SM90_TMA_STOREES22_S24_S24_EEEvvEEEEvNT_6ParamsE)
        /*0038*/ 	.word	0x00000000


	//----- nvinfo : EIATTR_MIN_STACK_SIZE
	.align		4
.L_27:
        /*003c*/ 	.byte	0x04, 0x12
        /*003e*/ 	.short	(.L_29 - .L_28)
	.align		4
.L_28:
        /*0040*/ 	.word	index@(_ZN7cutlass13device_kernelINS_4gemm6kernel13GemmUniversalIN4cute5tupleIJiiiiEEENS1_10collective13CollectiveMmaINS1_35MainloopSm100TmaUmmaWarpSpecializedILi24ELi2ELi4ENS5_IJNS4_1CILi2EEENSA_ILi1EEESC_EEEEENS5_IJNSA_ILi256EEENSA_ILi32EEENSA_ILi64EEEEEEaNS5_IJlSC_lEEEaSJ_NS4_8TiledMMAINS4_8MMA_AtomIJNS4_21SM100_MMA_S8_2x1SM_SSIaaiLi256ELi32ELNS4_4UMMA5MajorE0ELSO_0ELNSN_8SaturateE0EEEEEENS4_6LayoutINS5_IJSC_SC_SC_EEENS5_IJNSA_ILi0EEESU_SU_EEEEENS5_IJNS4_10UnderscoreESX_SX_EEEEENS4_18SM100_TMA_2SM_LOADENS4_14ComposedLayoutINS4_7SwizzleILi2ELi4ELi3EEENS4_18smem_ptr_flag_bitsILi8EEENSS_INS5_IJNSA_ILi8EEESH_EEENS5_IJSH_SC_EEEEEEEvNS4_8identityES10_S1A_vS1B_EENS_8epilogue10collective18CollectiveEpilogueINS1D_23Sm100TmaWarpSpecializedILi1ELi1ELi32ELb0ELb0EEEJNS5_IJNSA_ILi128EEESG_SH_EEENS5_IJNSS_IS1I_SC_EENSS_ISG_SC_EEEEEaSJ_aSJ_NS1D_6fusion15FusionCallbacksIS1H_NS1N_17LinearCombinationIaiaiLNS_15FloatRoundStyleE2EEES1J_S1M_JEEENS4_5SM1004TMEM4LOAD26SM100_TMEM_LOAD_32dp32b32xENS4_13SM90_TMA_LOADENS11_INS12_ILi1ELi4ELi3EEES15_NSS_INS5_IJS16_SG_EEENS5_IJSG_SC_EEEEEEENS4_39AutoVectorizingCopyWithAssumedAlignmentILi128EEENS4_14SM90_TMA_STOREES22_S24_S24_EEEvvEEEEvNT_6ParamsE)
        /*0044*/ 	.word	0x00000000
.L_29:


//--------------------- .nv.compat                --------------------------
	.section	.nv.compat,"",@"SHT_CUDA_COMPAT_INFO"
	.align	4
        /*0000*/ 	.byte	0x02, 0x09, 0x01, 0x00, 0x02, 0x02, 0x03, 0x00, 0x02, 0x05, 0x06, 0x00, 0x03, 0x07, 0x01, 0x01
        /*0010*/ 	.byte	0x02, 0x03, 0x01, 0x00, 0x02, 0x06, 0x01, 0x00, 0x04, 0x0b, 0x08, 0x00, 0x01, 0x00, 0x00, 0x00
        /*0020*/ 	.byte	0x00, 0x00, 0x00, 0x00


//--------------------- .nv.info._ZN7cutlass13device_kernelINS_4gemm6kernel13GemmUniversalIN4cute5tupleIJiiiiEEENS1_10collective13CollectiveMmaINS1_35MainloopSm100TmaUmmaWarpSpecializedILi24ELi2ELi4ENS5_IJNS4_1CILi2EEENSA_ILi1EEESC_EEEEENS5_IJNSA_ILi256EEENSA_ILi32EEENSA_ILi64EEEEEEaNS5_IJlSC_lEEEaSJ_NS4_8TiledMMAINS4_8MMA_AtomIJNS4_21SM100_MMA_S8_2x1SM_SSIaaiLi256ELi32ELNS4_4UMMA5MajorE0ELSO_0ELNSN_8SaturateE0EEEEEENS4_6LayoutINS5_IJSC_SC_SC_EEENS5_IJNSA_ILi0EEESU_SU_EEEEENS5_IJNS4_10UnderscoreESX_SX_EEEEENS4_18SM100_TMA_2SM_LOADENS4_14ComposedLayoutINS4_7SwizzleILi2ELi4ELi3EEENS4_18smem_ptr_flag_bitsILi8EEENSS_INS5_IJNSA_ILi8EEESH_EEENS5_IJSH_SC_EEEEEEEvNS4_8identityES10_S1A_vS1B_EENS_8epilogue10collective18CollectiveEpilogueINS1D_23Sm100TmaWarpSpecializedILi1ELi1ELi32ELb0ELb0EEEJNS5_IJNSA_ILi128EEESG_SH_EEENS5_IJNSS_IS1I_SC_EENSS_ISG_SC_EEEEEaSJ_aSJ_NS1D_6fusion15FusionCallbacksIS1H_NS1N_17LinearCombinationIaiaiLNS_15FloatRoundStyleE2EEES1J_S1M_JEEENS4_5SM1004TMEM4LOAD26SM100_TMEM_LOAD_32dp32b32xENS4_13SM90_TMA_LOADENS11_INS12_ILi1ELi4ELi3EEES15_NSS_INS5_IJS16_SG_EEENS5_IJSG_SC_EEEEEEENS4_39AutoVectorizingCopyWithAssumedAlignmentILi128EEENS4_14SM90_TMA_STOREES22_S24_S24_EEEvvEEEEvNT_6ParamsE --------------------------
	.section	.nv.info._ZN7cutlass13device_kernelINS_4gemm6kernel13GemmUniversalIN4cute5tupleIJiiiiEEENS1_10collective13CollectiveMmaINS1_35MainloopSm100TmaUmmaWarpSpecializedILi24ELi2ELi4ENS5_IJNS4_1CILi2EEENSA_ILi1EEESC_EEEEENS5_IJNSA_ILi256EEENSA_ILi32EEENSA_ILi64EEEEEEaNS5_IJlSC_lEEEaSJ_NS4_8TiledMMAINS4_8MMA_AtomIJNS4_21SM100_MMA_S8_2x1SM_SSIaaiLi256ELi32ELNS4_4UMMA5MajorE0ELSO_0ELNSN_8SaturateE0EEEEEENS4_6LayoutINS5_IJSC_SC_SC_EEENS5_IJNSA_ILi0EEESU_SU_EEEEENS5_IJNS4_10UnderscoreESX_SX_EEEEENS4_18SM100_TMA_2SM_LOADENS4_14ComposedLayoutINS4_7SwizzleILi2ELi4ELi3EEENS4_18smem_ptr_flag_bitsILi8EEENSS_INS5_IJNSA_ILi8EEESH_EEENS5_IJSH_SC_EEEEEEEvNS4_8identityES10_S1A_vS1B_EENS_8epilogue10collective18CollectiveEpilogueINS1D_23Sm100TmaWarpSpecializedILi1ELi1ELi32ELb0ELb0EEEJNS5_IJNSA_ILi128EEESG_SH_EEENS5_IJNSS_IS1I_SC_EENSS_ISG_SC_EEEEEaSJ_aSJ_NS1D_6fusion15FusionCallbacksIS1H_NS1N_17LinearCombinationIaiaiLNS_15FloatRoundStyleE2EEES1J_S1M_JEEENS4_5SM1004TMEM4LOAD26SM100_TMEM_LOAD_32dp32b32xENS4_13SM90_TMA_LOADENS11_INS12_ILi1ELi4ELi3EEES15_NSS_INS5_IJS16_SG_EEENS5_IJSG_SC_EEEEEEENS4_39AutoVectorizingCopyWithAssumedAlignmentILi128EEENS4_14SM90_TMA_STOREES22_S24_S24_EEEvvEEEEvNT_6ParamsE,"",@"SHT_CUDA_INFO"
	.sectionflags	@""
	.align	4


	//----- nvinfo : EIATTR_CUDA_API_VERSION
	.align		4
        /*0000*/ 	.byte	0x04, 0x37
        /*0002*/ 	.short	(.L_31 - .L_30)
.L_30:
        /*0004*/ 	.word	0x00000082


	//----- nvinfo : EIATTR_KPARAM_INFO
	.align		4
.L_31:
        /*0008*/ 	.byte	0x04, 0x17
        /*000a*/ 	.short	(.L_33 - .L_32)
.L_32:
        /*000c*/ 	.word	0x00000000
        /*0010*/ 	.short	0x0000
        /*0012*/ 	.short	0x0000
        /*0014*/ 	.byte	0x00, 0xf0, 0x01, 0x20


	//----- nvinfo : EIATTR_AT_ENTRY_FRAGMENTS
	.align		4
.L_33:
        /*0018*/ 	.byte	0x04, 0x4f
        /*001a*/ 	.short	(.L_35 - .L_34)


	//   ....[0]....
.L_34:
        /*001c*/ 	.word	0x00000007


	//----- nvinfo : EIATTR_RESERVED_SMEM_USED
	.align		4
.L_35:
        /*0020*/ 	.byte	0x01, 0x41
	.zero		2


	//----- nvinfo : EIATTR_SPARSE_MMA_MASK
	.align		4
        /*0024*/ 	.byte	0x03, 0x50
        /*0026*/ 	.short	0x0000


	//----- nvinfo : EIATTR_TCGEN05_2CTA_USED
	.align		4
        /*0028*/ 	.byte	0x01, 0x52
	.zero		2


	//----- nvinfo : EIATTR_MAXREG_COUNT
	.align		4
        /*002c*/ 	.byte	0x03, 0x1b
        /*002e*/ 	.short	0x00ff


	//----- nvinfo : EIATTR_NUM_BARRIERS
	.align		4
        /*0030*/ 	.byte	0x02, 0x4c
        /*0032*/ 	.byte	0x07
	.zero		1


	//----- nvinfo : EIATTR_EXTERNS
	.align		4
        /*0034*/ 	.byte	0x04, 0x0f
        /*0036*/ 	.short	(.L_37 - .L_36)


	//   ....[0]....
	.align		4
.L_36:
        /*0038*/ 	.word	index@(__assertfail)


	//----- nvinfo : EIATTR_MERCURY_ISA_VERSION
	.align		4
.L_37:
        /*003c*/ 	.byte	0x03, 0x5f
        /*003e*/ 	.short	0x0101


	//----- nvinfo : EIATTR_INT_WARP_WIDE_INSTR_OFFSETS
	.align		4
        /*0040*/ 	.byte	0x04, 0x31
        /*0042*/ 	.short	(.L_39 - .L_38)


	//   ....[0]....
.L_38:
        /*0044*/ 	.word	0x00000f60


	//   ....[1]....
        /*0048*/ 	.word	0x00001000


	//   ....[2]....
        /*004c*/ 	.word	0x00002360


	//   ....[3]....
        /*0050*/ 	.word	0x00004ca0


	//   ....[4]....
        /*0054*/ 	.word	0x00004cc0


	//   ....[5]....
        /*0058*/ 	.word	0x00004cf0


	//   ....[6]....
        /*005c*/ 	.word	0x00005700


	//   ....[7]....
        /*0060*/ 	.word	0x00005820


	//----- nvinfo : EIATTR_COOP_GROUP_MASK_REGIDS
	.align		4
.L_39:
        /*0064*/ 	.byte	0x04, 0x29
        /*0066*/ 	.short	(.L_41 - .L_40)


	//   ....[0]....
.L_40:
        /*0068*/ 	.word	0xffffffff


	//   ....[1]....
        /*006c*/ 	.word	0xffffffff


	//   ....[2]....
        /*0070*/ 	.word	0xffffffff


	//   ....[3]....
        /*0074*/ 	.word	0xffffffff


	//   ....[4]....
        /*0078*/ 	.word	0xffffffff


	//   ....[5]....
        /*007c*/ 	.word	0xffffffff


	//   ....[6]....
        /*0080*/ 	.word	0xffffffff


	//   ....[7]....
        /*0084*/ 	.word	0xffffffff


	//   ....[8]....
        /*0088*/ 	.word	0xffffffff


	//   ....[9]....
        /*008c*/ 	.word	0xffffffff


	//   ....[10]....
        /*0090*/ 	.word	0xffffffff


	//   ....[11]....
        /*0094*/ 	.word	0xffffffff


	//   ....[12]....
        /*0098*/ 	.word	0xffffffff


	//   ....[13]....
        /*009c*/ 	.word	0xffffffff


	//----- nvinfo : EIATTR_COOP_GROUP_INSTR_OFFSETS
	.align		4
.L_41:
        /*00a0*/ 	.byte	0x04, 0x28
        /*00a2*/ 	.short	(.L_43 - .L_42)


	//   ....[0]....
.L_42:
        /*00a4*/ 	.word	0x000000c0


	//   ....[1]....
        /*00a8*/ 	.word	0x00000500


	//   ....[2]....
        /*00ac*/ 	.word	0x00000930


	//   ....[3]....
        /*00b0*/ 	.word	0x00000a60


	//   ....[4]....
        /*00b4*/ 	.word	0x00000b50


	//   ....[5]....
        /*00b8*/ 	.word	0x00000cb0


	//   ....[6]....
        /*00bc*/ 	.word	0x00000e40


	//   ....[7]....
        /*00c0*/ 	.word	0x00001080


	//   ....[8]....
        /*00c4*/ 	.word	0x00002240


	//   ....[9]....
        /*00c8*/ 	.word	0x00003b60


	//   ....[10]....
        /*00cc*/ 	.word	0x00004030


	//   ....[11]....
        /*00d0*/ 	.word	0x00004060


	//   ....[12]....
        /*00d4*/ 	.word	0x00004ba0


	//   ....[13]....
        /*00d8*/ 	.word	0x00004db0


	//----- nvinfo : EIATTR_VRC_CTA_INIT_COUNT
	.align		4
.L_43:
        /*00dc*/ 	.byte	0x02, 0x4a
        /*00de*/ 	.byte	0x80
	.zero		1


	//----- nvinfo : EIATTR_SYSCALL_OFFSETS
	.align		4
        /*00e0*/ 	.byte	0x04, 0x46
        /*00e2*/ 	.short	(.L_45 - .L_44)


	//   ....[0]....
.L_44:
        /*00e4*/ 	.word	0x000061a0


	//   ....[1]....
        /*00e8*/ 	.word	0x000062e0


	//   ....[2]....
        /*00ec*/ 	.word	0x000069f0


	//----- nvinfo : EIATTR_MBARRIER_INSTR_OFFSETS
	.align		4
.L_45:
        /*00f0*/ 	.byte	0x04, 0x39
        /*00f2*/ 	.short	(.L_47 - .L_46)


	//   ....[0]....
.L_46:
        /*00f4*/ 	.word	0x00000610
        /*00f8*/ 	.word	0x000000ff
        /*00fc*/ 	.word	0x00000000
        /*0100*/ 	.short	0x0100
        /*0102*/ 	.byte	0x08
	.zero		1


	//   ....[1]....
        /*0104*/ 	.word	0x00000620
        /*0108*/ 	.word	0x000000ff
        /*010c*/ 	.word	0x000000c0
        /*0110*/ 	.short	0x0100
        /*0112*/ 	.byte	0x08
	.zero		1


	//   ....[2]....
        /*0114*/ 	.word	0x00000630
        /*0118*/ 	.word	0x000000ff
        /*011c*/ 	.word	0x00000008
        /*0120*/ 	.short	0x0100
        /*0122*/ 	.byte	0x08
	.zero		1


	//   ....[3]....
        /*0124*/ 	.word	0x00000640
        /*0128*/ 	.word	0x000000ff
        /*012c*/ 	.word	0x000000c8
        /*0130*/ 	.short	0x0100
        /*0132*/ 	.byte	0x08
	.zero		1


	//   ....[4]....
        /*0134*/ 	.word	0x00000650
        /*0138*/ 	.word	0x000000ff
        /*013c*/ 	.word	0x00000010
        /*0140*/ 	.short	0x0100
        /*0142*/ 	.byte	0x08
	.zero		1


	//   ....[5]....
        /*0144*/ 	.word	0x00000660
        /*0148*/ 	.word	0x000000ff
        /*014c*/ 	.word	0x000000d0
        /*0150*/ 	.short	0x0100
        /*0152*/ 	.byte	0x08
	.zero		1


	//   ....[6]....
        /*0154*/ 	.word	0x00000670
        /*0158*/ 	.word	0x000000ff
        /*015c*/ 	.word	0x00000018
        /*0160*/ 	.short	0x0100
        /*0162*/ 	.byte	0x08
	.zero		1


	//   ....[7]....
        /*0164*/ 	.word	0x00000680
        /*0168*/ 	.word	0x000000ff
        /*016c*/ 	.word	0x000000d8
        /*0170*/ 	.short	0x0100
        /*0172*/ 	.byte	0x08
	.zero		1


	//   ....[8]....
        /*0174*/ 	.word	0x00000690
        /*0178*/ 	.word	0x000000ff
        /*017c*/ 	.word	0x00000020
        /*0180*/ 	.short	0x0100
        /*0182*/ 	.byte	0x08
	.zero		1


	//   ....[9]....
        /*0184*/ 	.word	0x000006a0
        /*0188*/ 	.word	0x000000ff
        /*018c*/ 	.word	0x000000e0
        /*0190*/ 	.short	0x0100
        /*0192*/ 	.byte	0x08
	.zero		1


	//   ....[10]....
        /*0194*/ 	.word	0x000006b0
        /*0198*/ 	.word	0x000000ff
        /*019c*/ 	.word	0x00000028
        /*01a0*/ 	.short	0x0100
        /*01a2*/ 	.byte	0x08
	.zero		1


	//   ....[11]....
        /*01a4*/ 	.word	0x000006c0
        /*01a8*/ 	.word	0x000000ff
        /*01ac*/ 	.word	0x000000e8
        /*01b0*/ 	.short	0x0100
        /*01b2*/ 	.byte	0x08
	.zero		1


	//   ....[12]....
        /*01b4*/ 	.word	0x000006d0
        /*01b8*/ 	.word	0x000000ff
        /*01bc*/ 	.word	0x00000030
        /*01c0*/ 	.short	0x0100
        /*01c2*/ 	.byte	0x08
	.zero		1


	//   ....[13]....
        /*01c4*/ 	.word	0x000006e0
        /*01c8*/ 	.word	0x000000ff
        /*01cc*/ 	.word	0x000000f0
        /*01d0*/ 	.short	0x0100
        /*01d2*/ 	.byte	0x08
	.zero		1


	//   ....[14]....
        /*01d4*/ 	.word	0x000006f0
        /*01d8*/ 	.word	0x000000ff
        /*01dc*/ 	.word	0x00000038
        /*01e0*/ 	.short	0x0100
        /*01e2*/ 	.byte	0x08
	.zero		1


	//   ....[15]....
        /*01e4*/ 	.word	0x00000700
        /*01e8*/ 	.word	0x000000ff
        /*01ec*/ 	.word	0x000000f8
        /*01f0*/ 	.short	0x0100
        /*01f2*/ 	.byte	0x08
	.zero		1


	//   ....[16]....
        /*01f4*/ 	.word	0x00000710
        /*01f8*/ 	.word	0x000000ff
        /*01fc*/ 	.word	0x00000040
        /*0200*/ 	.short	0x0100
        /*0202*/ 	.byte	0x08
	.zero		1


	//   ....[17]....
        /*0204*/ 	.word	0x00000720
        /*0208*/ 	.word	0x000000ff
        /*020c*/ 	.word	0x00000100
        /*0210*/ 	.short	0x0100
        /*0212*/ 	.byte	0x08
	.zero		1


	//   ....[18]....
        /*0214*/ 	.word	0x00000730
        /*0218*/ 	.word	0x000000ff
        /*021c*/ 	.word	0x00000048
        /*0220*/ 	.short	0x0100
        /*0222*/ 	.byte	0x08
	.zero		1


	//   ....[19]....
        /*0224*/ 	.word	0x00000740
        /*0228*/ 	.word	0x000000ff
        /*022c*/ 	.word	0x00000108
        /*0230*/ 	.short	0x0100
        /*0232*/ 	.byte	0x08
	.zero		1


	//   ....[20]....
        /*0234*/ 	.word	0x00000750
        /*0238*/ 	.word	0x000000ff
        /*023c*/ 	.word	0x00000050
        /*0240*/ 	.short	0x0100
        /*0242*/ 	.byte	0x08
	.zero		1


	//   ....[21]....
        /*0244*/ 	.word	0x00000760
        /*0248*/ 	.word	0x000000ff
        /*024c*/ 	.word	0x00000110
        /*0250*/ 	.short	0x0100
        /*0252*/ 	.byte	0x08
	.zero		1


	//   ....[22]....
        /*0254*/ 	.word	0x00000770
        /*0258*/ 	.word	0x000000ff
        /*025c*/ 	.word	0x00000058
        /*0260*/ 	.short	0x0100
        /*0262*/ 	.byte	0x08
	.zero		1


	//   ....[23]....
        /*0264*/ 	.word	0x00000780
        /*0268*/ 	.word	0x000000ff
        /*026c*/ 	.word	0x00000118
        /*0270*/ 	.short	0x0100
        /*0272*/ 	.byte	0x08
	.zero		1


	//   ....[24]....
        /*0274*/ 	.word	0x00000790
        /*0278*/ 	.word	0x000000ff
        /*027c*/ 	.word	0x00000060
        /*0280*/ 	.short	0x0100
        /*0282*/ 	.byte	0x08
	.zero		1


	//   ....[25]....
        /*0284*/ 	.word	0x000007a0
        /*0288*/ 	.word	0x000000ff
        /*028c*/ 	.word	0x00000120
        /*0290*/ 	.short	0x0100
        /*0292*/ 	.byte	0x08
	.zero		1


	//   ....[26]....
        /*0294*/ 	.word	0x000007b0
        /*0298*/ 	.word	0x000000ff
        /*029c*/ 	.word	0x00000068
        /*02a0*/ 	.short	0x0100
        /*02a2*/ 	.byte	0x08
	.zero		1


	//   ....[27]....
        /*02a4*/ 	.word	0x000007c0
        /*02a8*/ 	.word	0x000000ff
        /*02ac*/ 	.word	0x00000128
        /*02b0*/ 	.short	0x0100
        /*02b2*/ 	.byte	0x08
	.zero		1


	//   ....[28]....
        /*02b4*/ 	.word	0x000007d0
        /*02b8*/ 	.word	0x000000ff
        /*02bc*/ 	.word	0x00000070
        /*02c0*/ 	.short	0x0100
        /*02c2*/ 	.byte	0x08
	.zero		1


	//   ....[29]....
        /*02c4*/ 	.word	0x000007e0
        /*02c8*/ 	.word	0x000000ff
        /*02cc*/ 	.word	0x00000130
        /*02d0*/ 	.short	0x0100
        /*02d2*/ 	.byte	0x08
	.zero		1


	//   ....[30]....
        /*02d4*/ 	.word	0x000007f0
        /*02d8*/ 	.word	0x000000ff
        /*02dc*/ 	.word	0x00000078
        /*02e0*/ 	.short	0x0100
        /*02e2*/ 	.byte	0x08
	.zero		1


	//   ....[31]....
        /*02e4*/ 	.word	0x00000800
        /*02e8*/ 	.word	0x000000ff
        /*02ec*/ 	.word	0x00000138
        /*02f0*/ 	.short	0x0100
        /*02f2*/ 	.byte	0x08
	.zero		1


	//   ....[32]....
        /*02f4*/ 	.word	0x00000810
        /*02f8*/ 	.word	0x000000ff
        /*02fc*/ 	.word	0x00000080
        /*0300*/ 	.short	0x0100
        /*0302*/ 	.byte	0x08
	.zero		1


	//   ....[33]....
        /*0304*/ 	.word	0x00000820
        /*0308*/ 	.word	0x000000ff
        /*030c*/ 	.word	0x00000140
        /*0310*/ 	.short	0x0100
        /*0312*/ 	.byte	0x08
	.zero		1


	//   ....[34]....
        /*0314*/ 	.word	0x00000830
        /*0318*/ 	.word	0x000000ff
        /*031c*/ 	.word	0x00000088
        /*0320*/ 	.short	0x0100
        /*0322*/ 	.byte	0x08
	.zero		1


	//   ....[35]....
        /*0324*/ 	.word	0x00000840
        /*0328*/ 	.word	0x000000ff
        /*032c*/ 	.word	0x00000148
        /*0330*/ 	.short	0x0100
        /*0332*/ 	.byte	0x08
	.zero		1


	//   ....[36]....
        /*0334*/ 	.word	0x00000850
        /*0338*/ 	.word	0x000000ff
        /*033c*/ 	.word	0x00000090
        /*0340*/ 	.short	0x0100
        /*0342*/ 	.byte	0x08
	.zero		1


	//   ....[37]....
        /*0344*/ 	.word	0x00000860
        /*0348*/ 	.word	0x000000ff
        /*034c*/ 	.word	0x00000150
        /*0350*/ 	.short	0x0100
        /*0352*/ 	.byte	0x08
	.zero		1


	//   ....[38]....
        /*0354*/ 	.word	0x00000870
        /*0358*/ 	.word	0x000000ff
        /*035c*/ 	.word	0x00000098
        /*0360*/ 	.short	0x0100
        /*0362*/ 	.byte	0x08
	.zero		1


	//   ....[39]....
        /*0364*/ 	.word	0x00000880
        /*0368*/ 	.word	0x000000ff
        /*036c*/ 	.word	0x00000158
        /*0370*/ 	.short	0x0100
        /*0372*/ 	.byte	0x08
	.zero		1


	//   ....[40]....
        /*0374*/ 	.word	0x00000890
        /*0378*/ 	.word	0x000000ff
        /*037c*/ 	.word	0x000000a0
        /*0380*/ 	.short	0x0100
        /*0382*/ 	.byte	0x08
	.zero		1


	//   ....[41]....
        /*0384*/ 	.word	0x000008a0
        /*0388*/ 	.word	0x000000ff
        /*038c*/ 	.word	0x00000160
        /*0390*/ 	.short	0x0100
        /*0392*/ 	.byte	0x08
	.zero		1


	//   ....[42]....
        /*0394*/ 	.word	0x000008b0
        /*0398*/ 	.word	0x000000ff
        /*039c*/ 	.word	0x000000a8
        /*03a0*/ 	.short	0x0100
        /*03a2*/ 	.byte	0x08
	.zero		1


	//   ....[43]....
        /*03a4*/ 	.word	0x000008c0
        /*03a8*/ 	.word	0x000000ff
        /*03ac*/ 	.word	0x00000168
        /*03b0*/ 	.short	0x0100
        /*03b2*/ 	.byte	0x08
	.zero		1


	//   ....[44]....
        /*03b4*/ 	.word	0x000008d0
        /*03b8*/ 	.word	0x000000ff
        /*03bc*/ 	.word	0x000000b0
        /*03c0*/ 	.short	0x0100
        /*03c2*/ 	.byte	0x08
	.zero		1


	//   ....[45]....
        /*03c4*/ 	.word	0x000008e0
        /*03c8*/ 	.word	0x000000ff
        /*03cc*/ 	.word	0x00000170
        /*03d0*/ 	.short	0x0100
        /*03d2*/ 	.byte	0x08
	.zero		1


	//   ....[46]....
        /*03d4*/ 	.word	0x000008f0
        /*03d8*/ 	.word	0x000000ff
        /*03dc*/ 	.word	0x000000b8
        /*03e0*/ 	.short	0x0100
        /*03e2*/ 	.byte	0x08
	.zero		1


	//   ....[47]....
        /*03e4*/ 	.word	0x00000900
        /*03e8*/ 	.word	0x000000ff
        /*03ec*/ 	.word	0x00000178
        /*03f0*/ 	.short	0x0100
        /*03f2*/ 	.byte	0x08
	.zero		1


	//   ....[48]....
        /*03f4*/ 	.word	0x00000a30
        /*03f8*/ 	.word	0x000000ff
        /*03fc*/ 	.word	0x00000180
        /*0400*/ 	.short	0x0100
        /*0402*/ 	.byte	0x09
	.zero		1


	//   ....[49]....
        /*0404*/ 	.word	0x00000a40
        /*0408*/ 	.word	0x000000ff
        /*040c*/ 	.word	0x00000188
        /*0410*/ 	.short	0x0100
        /*0412*/ 	.byte	0x09
	.zero		1


	//   ....[50]....
        /*0414*/ 	.word	0x00000b20
        /*0418*/ 	.word	0x000000ff
        /*041c*/ 	.word	0x00000190
        /*0420*/ 	.short	0x0100
        /*0422*/ 	.byte	0x08
	.zero		1


	//   ....[51]....
        /*0424*/ 	.word	0x00000b30
        /*0428*/ 	.word	0x000000ff
        /*042c*/ 	.word	0x00000198
        /*0430*/ 	.short	0x0100
        /*0432*/ 	.byte	0x08
	.zero		1


	//   ....[52]....
        /*0434*/ 	.word	0x00000c60
        /*0438*/ 	.word	0x000000ff
        /*043c*/ 	.word	0x000001a0
        /*0440*/ 	.short	0x0100
        /*0442*/ 	.byte	0x08
	.zero		1


	//   ....[53]....
        /*0444*/ 	.word	0x00000c70
        /*0448*/ 	.word	0x000000ff
        /*044c*/ 	.word	0x000001b0
        /*0450*/ 	.short	0x0100
        /*0452*/ 	.byte	0x08
	.zero		1


	//   ....[54]....
        /*0454*/ 	.word	0x00000c80
        /*0458*/ 	.word	0x000000ff
        /*045c*/ 	.word	0x000001a8
        /*0460*/ 	.short	0x0100
        /*0462*/ 	.byte	0x08
	.zero		1


	//   ....[55]....
        /*0464*/ 	.word	0x00000c90
        /*0468*/ 	.word	0x000000ff
        /*046c*/ 	.word	0x000001b8
        /*0470*/ 	.short	0x0100
        /*0472*/ 	.byte	0x08
	.zero		1


	//   ....[56]....
        /*0474*/ 	.word	0x00000db0
        /*0478*/ 	.word	0x000000ff
        /*047c*/ 	.word	0x000001c0
        /*0480*/ 	.short	0x0100
        /*0482*/ 	.byte	0x09
	.zero		1


	//   ....[57]....
        /*0484*/ 	.word	0x00000dc0
        /*0488*/ 	.word	0x000000ff
        /*048c*/ 	.word	0x000001e0
        /*0490*/ 	.short	0x0100
        /*0492*/ 	.byte	0x09
	.zero		1


	//   ....[58]....
        /*0494*/ 	.word	0x00000dd0
        /*0498*/ 	.word	0x000000ff
        /*049c*/ 	.word	0x000001c8
        /*04a0*/ 	.short	0x0100
        /*04a2*/ 	.byte	0x09
	.zero		1


	//   ....[59]....
        /*04a4*/ 	.word	0x00000de0
        /*04a8*/ 	.word	0x000000ff
        /*04ac*/ 	.word	0x000001e8
        /*04b0*/ 	.short	0x0100
        /*04b2*/ 	.byte	0x09
	.zero		1


	//   ....[60]....
        /*04b4*/ 	.word	0x00000df0
        /*04b8*/ 	.word	0x000000ff
        /*04bc*/ 	.word	0x000001d0
        /*04c0*/ 	.short	0x0100
        /*04c2*/ 	.byte	0x09
	.zero		1


	//   ....[61]....
        /*04c4*/ 	.word	0x00000e00
        /*04c8*/ 	.word	0x000000ff
        /*04cc*/ 	.word	0x000001f0
        /*04d0*/ 	.short	0x0100
        /*04d2*/ 	.byte	0x09
	.zero		1


	//   ....[62]....
        /*04d4*/ 	.word	0x00000e10
        /*04d8*/ 	.word	0x000000ff
        /*04dc*/ 	.word	0x000001d8
        /*04e0*/ 	.short	0x0100
        /*04e2*/ 	.byte	0x09
	.zero		1


	//   ....[63]....
        /*04e4*/ 	.word	0x00000e20
        /*04e8*/ 	.word	0x000000ff
        /*04ec*/ 	.word	0x000001f8
        /*04f0*/ 	.short	0x0100
        /*04f2*/ 	.byte	0x09
	.zero		1


	//   ....[64]....
        /*04f4*/ 	.word	0x00000f10
        /*04f8*/ 	.word	0x000000ff
        /*04fc*/ 	.word	0x00000200
        /*0500*/ 	.short	0x0100
        /*0502*/ 	.byte	0x08
	.zero		1


	//   ....[65]....
        /*0504*/ 	.word	0x00000f20
        /*0508*/ 	.word	0x000000ff
        /*050c*/ 	.word	0x00000210
        /*0510*/ 	.short	0x0100
        /*0512*/ 	.byte	0x08
	.zero		1


	//   ....[66]....
        /*0514*/ 	.word	0x00000f30
        /*0518*/ 	.word	0x000000ff
        /*051c*/ 	.word	0x00000208
        /*0520*/ 	.short	0x0100
        /*0522*/ 	.byte	0x08
	.zero		1


	//   ....[67]....
        /*0524*/ 	.word	0x00000f40
        /*0528*/ 	.word	0x000000ff
        /*052c*/ 	.word	0x00000218
        /*0530*/ 	.short	0x0100
        /*0532*/ 	.byte	0x08
	.zero		1


	//   ....[68]....
        /*0534*/ 	.word	0x00001030
        /*0538*/ 	.word	0x000000ff
        /*053c*/ 	.word	0x00000220
        /*0540*/ 	.short	0x0100
        /*0542*/ 	.byte	0x06
	.zero		1


	//   ....[69]....
        /*0544*/ 	.word	0x00001a40
        /*0548*/ 	.word	0x00000003
        /*054c*/ 	.word	0x00000210
        /*0550*/ 	.short	0x010a
        /*0552*/ 	.byte	0xff
	.zero		1


	//   ....[70]....
        /*0554*/ 	.word	0x00001a70
        /*0558*/ 	.word	0x00000003
        /*055c*/ 	.word	0x00000200
        /*0560*/ 	.short	0x0101
        /*0562*/ 	.byte	0xff
	.zero		1


	//   ....[71]....
        /*0564*/ 	.word	0x00001b70
        /*0568*/ 	.word	0x000000ff
        /*056c*/ 	.word	0x000000c0
        /*0570*/ 	.short	0x010a
        /*0572*/ 	.byte	0x08
	.zero		1


	//   ....[72]....
        /*0574*/ 	.word	0x00001c40
        /*0578*/ 	.word	0x000000ff
        /*057c*/ 	.word	0x000000c0
        /*0580*/ 	.short	0x010a
        /*0582*/ 	.byte	0x21
	.zero		1


	//   ....[73]....
        /*0584*/ 	.word	0x00001df0
        /*0588*/ 	.word	0x000000ff
        /*058c*/ 	.word	0x000000c0
        /*0590*/ 	.short	0x010a
        /*0592*/ 	.byte	0x08
	.zero		1


	//   ....[74]....
        /*0594*/ 	.word	0x00001ef0
        /*0598*/ 	.word	0x000000ff
        /*059c*/ 	.word	0x00000198
        /*05a0*/ 	.short	0x0101
        /*05a2*/ 	.byte	0x04
	.zero		1


	//   ....[75]....
        /*05a4*/ 	.word	0x00001f10
        /*05a8*/ 	.word	0x000000ff
        /*05ac*/ 	.word	0x000000c0
        /*05b0*/ 	.short	0x010a
        /*05b2*/ 	.byte	0x08
	.zero		1


	//   ....[76]....
        /*05b4*/ 	.word	0x00001f90
        /*05b8*/ 	.word	0x000000ff
        /*05bc*/ 	.word	0x000000c0
        /*05c0*/ 	.short	0x010a
        /*05c2*/ 	.byte	0x11
	.zero		1


	//   ....[77]....
        /*05c4*/ 	.word	0x00002120
        /*05c8*/ 	.word	0x000000ff
        /*05cc*/ 	.word	0x000000c0
        /*05d0*/ 	.short	0x010a
        /*05d2*/ 	.byte	0x08
	.zero		1


	//   ....[78]....
        /*05d4*/ 	.word	0x00002270
        /*05d8*/ 	.word	0x00000002
        /*05dc*/ 	.word	0x000001a0
        /*05e0*/ 	.short	0x010a
        /*05e2*/ 	.byte	0xff
	.zero		1


	//   ....[79]....
        /*05e4*/ 	.word	0x00002330
        /*05e8*/ 	.word	0x00000002
        /*05ec*/ 	.word	0x00000000
        /*05f0*/ 	.short	0x0101
        /*05f2*/ 	.byte	0xff
	.zero		1


	//   ....[80]....
        /*05f4*/ 	.word	0x00002890
        /*05f8*/ 	.word	0x000000ff
        /*05fc*/ 	.word	0x00000000
        /*0600*/ 	.short	0x010a
        /*0602*/ 	.byte	0x05
	.zero		1


	//   ....[81]....
        /*0604*/ 	.word	0x00002920
        /*0608*/ 	.word	0x000000ff
        /*060c*/ 	.word	0x00000000
        /*0610*/ 	.short	0x010a
        /*0612*/ 	.byte	0x05
	.zero		1


	//   ....[82]....
        /*0614*/ 	.word	0x000029b0
        /*0618*/ 	.word	0x000000ff
        /*061c*/ 	.word	0x00000000
        /*0620*/ 	.short	0x010a
        /*0622*/ 	.byte	0x05
	.zero		1


	//   ....[83]....
        /*0624*/ 	.word	0x00002a40
        /*0628*/ 	.word	0x000000ff
        /*062c*/ 	.word	0x00000000
        /*0630*/ 	.short	0x010a
        /*0632*/ 	.byte	0x05
	.zero		1


	//   ....[84]....
        /*0634*/ 	.word	0x00002ad0
        /*0638*/ 	.word	0x000000ff
        /*063c*/ 	.word	0x00000000
        /*0640*/ 	.short	0x010a
        /*0642*/ 	.byte	0x05
	.zero		1


	//   ....[85]....
        /*0644*/ 	.word	0x00002b60
        /*0648*/ 	.word	0x000000ff
        /*064c*/ 	.word	0x00000000
        /*0650*/ 	.short	0x010a
        /*0652*/ 	.byte	0x05
	.zero		1


	//   ....[86]....
        /*0654*/ 	.word	0x00002bf0
        /*0658*/ 	.word	0x000000ff
        /*065c*/ 	.word	0x00000000
        /*0660*/ 	.short	0x010a
        /*0662*/ 	.byte	0x05
	.zero		1


	//   ....[87]....
        /*0664*/ 	.word	0x00002c80
        /*0668*/ 	.word	0x000000ff
        /*066c*/ 	.word	0x00000000
        /*0670*/ 	.short	0x010a
        /*0672*/ 	.byte	0x05
	.zero		1


	//   ....[88]....
        /*0674*/ 	.word	0x00002d10
        /*0678*/ 	.word	0x000000ff
        /*067c*/ 	.word	0x00000000
        /*0680*/ 	.short	0x010a
        /*0682*/ 	.byte	0x05
	.zero		1


	//   ....[89]....
        /*0684*/ 	.word	0x00002da0
        /*0688*/ 	.word	0x000000ff
        /*068c*/ 	.word	0x00000000
        /*0690*/ 	.short	0x010a
        /*0692*/ 	.byte	0x05
	.zero		1


	//   ....[90]....
        /*0694*/ 	.word	0x00002e30
        /*0698*/ 	.word	0x000000ff
        /*069c*/ 	.word	0x00000000
        /*06a0*/ 	.short	0x010a
        /*06a2*/ 	.byte	0x05
	.zero		1


	//   ....[91]....
        /*06a4*/ 	.word	0x00002ec0
        /*06a8*/ 	.word	0x000000ff
        /*06ac*/ 	.word	0x00000000
        /*06b0*/ 	.short	0x010a
        /*06b2*/ 	.byte	0x05
	.zero		1


	//   ....[92]....
        /*06b4*/ 	.word	0x00002f50
        /*06b8*/ 	.word	0x000000ff
        /*06bc*/ 	.word	0x00000000
        /*06c0*/ 	.short	0x010a
        /*06c2*/ 	.byte	0x05
	.zero		1


	//   ....[93]....
        /*06c4*/ 	.word	0x00002fe0
        /*06c8*/ 	.word	0x000000ff
        /*06cc*/ 	.word	0x00000000
        /*06d0*/ 	.short	0x010a
        /*06d2*/ 	.byte	0x05
	.zero		1


	//   ....[94]....
        /*06d4*/ 	.word	0x00003070
        /*06d8*/ 	.word	0x000000ff
        /*06dc*/ 	.word	0x00000000
        /*06e0*/ 	.short	0x010a
        /*06e2*/ 	.byte	0x05
	.zero		1


	//   ....[95]....
        /*06e4*/ 	.word	0x00003100
        /*06e8*/ 	.word	0x000000ff
        /*06ec*/ 	.word	0x00000000
        /*06f0*/ 	.short	0x010a
        /*06f2*/ 	.byte	0x05
	.zero		1


	//   ....[96]....
        /*06f4*/ 	.word	0x00003190
        /*06f8*/ 	.word	0x000000ff
        /*06fc*/ 	.word	0x00000000
        /*0700*/ 	.short	0x010a
        /*0702*/ 	.byte	0x05
	.zero		1


	//   ....[97]....
        /*0704*/ 	.word	0x00003220
        /*0708*/ 	.word	0x000000ff
        /*070c*/ 	.word	0x00000000
        /*0710*/ 	.short	0x010a
        /*0712*/ 	.byte	0x05
	.zero		1


	//   ....[98]....
        /*0714*/ 	.word	0x000032b0
        /*0718*/ 	.word	0x000000ff
        /*071c*/ 	.word	0x00000000
        /*0720*/ 	.short	0x010a
        /*0722*/ 	.byte	0x05
	.zero		1


	//   ....[99]....
        /*0724*/ 	.word	0x00003340
        /*0728*/ 	.word	0x000000ff
        /*072c*/ 	.word	0x00000000
        /*0730*/ 	.short	0x010a
        /*0732*/ 	.byte	0x05
	.zero		1


	//   ....[100]....
        /*0734*/ 	.word	0x000033d0
        /*0738*/ 	.word	0x000000ff
        /*073c*/ 	.word	0x00000000
        /*0740*/ 	.short	0x010a
        /*0742*/ 	.byte	0x05
	.zero		1


	//   ....[101]....
        /*0744*/ 	.word	0x00003460
        /*0748*/ 	.word	0x000000ff
        /*074c*/ 	.word	0x00000000
        /*0750*/ 	.short	0x010a
        /*0752*/ 	.byte	0x05
	.zero		1


	//   ....[102]....
        /*0754*/ 	.word	0x000034f0
        /*0758*/ 	.word	0x000000ff
        /*075c*/ 	.word	0x00000000
        /*0760*/ 	.short	0x010a
        /*0762*/ 	.byte	0x05
	.zero		1


	//   ....[103]....
        /*0764*/ 	.word	0x00003590
        /*0768*/ 	.word	0x00000000
        /*076c*/ 	.word	0x00000000
        /*0770*/ 	.short	0x010a
        /*0772*/ 	.byte	0xff
	.zero		1


	//   ....[104]....
        /*0774*/ 	.word	0x000036c0
        /*0778*/ 	.word	0x00000000
        /*077c*/ 	.word	0x00000200
        /*0780*/ 	.short	0x010a
        /*0782*/ 	.byte	0xff
	.zero		1


	//   ....[105]....
        /*0784*/ 	.word	0x00003730
        /*0788*/ 	.word	0x00000004
        /*078c*/ 	.word	0x00000000
        /*0790*/ 	.short	0x0101
        /*0792*/ 	.byte	0xff
	.zero		1


	//   ....[106]....
        /*0794*/ 	.word	0x00003750
        /*0798*/ 	.word	0x000000ff
        /*079c*/ 	.word	0x000001b0
        /*07a0*/ 	.short	0x010a
        /*07a2*/ 	.byte	0x05
	.zero		1


	//   ....[107]....
        /*07a4*/ 	.word	0x00003870
        /*07a8*/ 	.word	0x00000000
        /*07ac*/ 	.word	0x000001a0
        /*07b0*/ 	.short	0x010a
        /*07b2*/ 	.byte	0xff
	.zero		1


	//   ....[108]....
        /*07b4*/ 	.word	0x00003970
        /*07b8*/ 	.word	0x00000000
        /*07bc*/ 	.word	0x00000000
        /*07c0*/ 	.short	0x0101
        /*07c2*/ 	.byte	0xff
	.zero		1


	//   ....[109]....
        /*07c4*/ 	.word	0x00003a00
        /*07c8*/ 	.word	0x000000ff
        /*07cc*/ 	.word	0x000001b0
        /*07d0*/ 	.short	0x0106
        /*07d2*/ 	.byte	0x05
	.zero		1


	//   ....[110]....
        /*07d4*/ 	.word	0x00003a20
        /*07d8*/ 	.word	0x000000ff
        /*07dc*/ 	.word	0x000001b0
        /*07e0*/ 	.short	0x010a
        /*07e2*/ 	.byte	0x05
	.zero		1


	//   ....[111]....
        /*07e4*/ 	.word	0x00003ab0
        /*07e8*/ 	.word	0x000000ff
        /*07ec*/ 	.word	0x000001b0
        /*07f0*/ 	.short	0x0106
        /*07f2*/ 	.byte	0x04
	.zero		1


	//   ....[112]....
        /*07f4*/ 	.word	0x00003af0
        /*07f8*/ 	.word	0x00000000
        /*07fc*/ 	.word	0x000001b0
        /*0800*/ 	.short	0x010a
        /*0802*/ 	.byte	0xff
	.zero		1


	//   ....[113]....
        /*0804*/ 	.word	0x00003d30
        /*0808*/ 	.word	0x000000ff
        /*080c*/ 	.word	0x00000008
        /*0810*/ 	.short	0x010a
        /*0812*/ 	.byte	0x06
	.zero		1


	//   ....[114]....
        /*0814*/ 	.word	0x00003d50
        /*0818*/ 	.word	0x000000ff
        /*081c*/ 	.word	0x00000008
        /*0820*/ 	.short	0x010a
        /*0822*/ 	.byte	0x06
	.zero		1


	//   ....[115]....
        /*0824*/ 	.word	0x00003ee0
        /*0828*/ 	.word	0x000000ff
        /*082c*/ 	.word	0x00000008
        /*0830*/ 	.short	0x010a
        /*0832*/ 	.byte	0x06
	.zero		1


	//   ....[116]....
        /*0834*/ 	.word	0x00003f00
        /*0838*/ 	.word	0x000000ff
        /*083c*/ 	.word	0x00000008
        /*0840*/ 	.short	0x010a
        /*0842*/ 	.byte	0x06
	.zero		1


	//   ....[117]....
        /*0844*/ 	.word	0x00003fc0
        /*0848*/ 	.word	0x000000ff
        /*084c*/ 	.word	0x00000000
        /*0850*/ 	.short	0x0101
        /*0852*/ 	.byte	0x07
	.zero		1


	//   ....[118]....
        /*0854*/ 	.word	0x000042c0
        /*0858*/ 	.word	0x00000000
        /*085c*/ 	.word	0x000001a0
        /*0860*/ 	.short	0x010a
        /*0862*/ 	.byte	0xff
	.zero		1


	//   ....[119]....
        /*0864*/ 	.word	0x00004380
        /*0868*/ 	.word	0x00000000
        /*086c*/ 	.word	0x00000000
        /*0870*/ 	.short	0x0101
        /*0872*/ 	.byte	0xff
	.zero		1


	//   ....[120]....
        /*0874*/ 	.word	0x00004440
        /*0878*/ 	.word	0x000000ff
        /*087c*/ 	.word	0x00000000
        /*0880*/ 	.short	0x010a
        /*0882*/ 	.byte	0x06
	.zero		1


	//   ....[121]....
        /*0884*/ 	.word	0x00004450
        /*0888*/ 	.word	0x000000ff
        /*088c*/ 	.word	0x000001e0
        /*0890*/ 	.short	0x010a
        /*0892*/ 	.byte	0x0a
	.zero		1


	//   ....[122]....
        /*0894*/ 	.word	0x00004500
        /*0898*/ 	.word	0x000000ff
        /*089c*/ 	.word	0x00000000
        /*08a0*/ 	.short	0x010a
        /*08a2*/ 	.byte	0x09
	.zero		1


	//   ....[123]....
        /*08a4*/ 	.word	0x00004640
        /*08a8*/ 	.word	0x000000ff
        /*08ac*/ 	.word	0x00000000
        /*08b0*/ 	.short	0x010a
        /*08b2*/ 	.byte	0x06
	.zero		1


	//   ....[124]....
        /*08b4*/ 	.word	0x00004890
        /*08b8*/ 	.word	0x000000ff
        /*08bc*/ 	.word	0x00000000
        /*08c0*/ 	.short	0x010a
        /*08c2*/ 	.byte	0x07
	.zero		1


	//   ....[125]....
        /*08c4*/ 	.word	0x00004920
        /*08c8*/ 	.word	0x000000ff
        /*08cc*/ 	.word	0x00000000
        /*08d0*/ 	.short	0x010a
        /*08d2*/ 	.byte	0x07
	.zero		1


	//   ....[126]....
        /*08d4*/ 	.word	0x000049b0
        /*08d8*/ 	.word	0x000000ff
        /*08dc*/ 	.word	0x00000000
        /*08e0*/ 	.short	0x010a
        /*08e2*/ 	.byte	0x07
	.zero		1


	//   ....[127]....
        /*08e4*/ 	.word	0x00004a50
        /*08e8*/ 	.word	0x00000000
        /*08ec*/ 	.word	0x00000000
        /*08f0*/ 	.short	0x010a
        /*08f2*/ 	.byte	0xff
	.zero		1


	//   ....[128]....
        /*08f4*/ 	.word	0x00004a90
        /*08f8*/ 	.word	0x00000000
        /*08fc*/ 	.word	0x00000000
        /*0900*/ 	.short	0x010a
        /*0902*/ 	.byte	0xff
	.zero		1


	//   ....[129]....
        /*0904*/ 	.word	0x00004b00
        /*0908*/ 	.word	0x000000ff
        /*090c*/ 	.word	0x00000000
        /*0910*/ 	.short	0x0101
        /*0912*/ 	.byte	0x05
	.zero		1


	//   ....[130]....
        /*0914*/ 	.word	0x00004b40
        /*0918*/ 	.word	0x000000ff
        /*091c*/ 	.word	0x00000220
        /*0920*/ 	.short	0x010a
        /*0922*/ 	.byte	0x08
	.zero		1


	//   ....[131]....
        /*0924*/ 	.word	0x00004b90
        /*0928*/ 	.word	0x000000ff
        /*092c*/ 	.word	0x00000000
        /*0930*/ 	.short	0x0101
        /*0932*/ 	.byte	0x05
	.zero		1


	//   ....[132]....
        /*0934*/ 	.word	0x00004fa0
        /*0938*/ 	.word	0x00000000
        /*093c*/ 	.word	0x000001a0
        /*0940*/ 	.short	0x010a
        /*0942*/ 	.byte	0xff
	.zero		1


	//   ....[133]....
        /*0944*/ 	.word	0x00005090
        /*0948*/ 	.word	0x00000000
        /*094c*/ 	.word	0x00000000
        /*0950*/ 	.short	0x0101
        /*0952*/ 	.byte	0xff
	.zero		1


	//   ....[134]....
        /*0954*/ 	.word	0x000053b0
        /*0958*/ 	.word	0x000000ff
        /*095c*/ 	.word	0x00000198
        /*0960*/ 	.short	0x010a
        /*0962*/ 	.byte	0x06
	.zero		1


	//   ....[135]....
        /*0964*/ 	.word	0x00005530
        /*0968*/ 	.word	0x000000ff
        /*096c*/ 	.word	0x00000188
        /*0970*/ 	.short	0x010a
        /*0972*/ 	.byte	0x06
	.zero		1


	//   ....[136]....
        /*0974*/ 	.word	0x00005860
        /*0978*/ 	.word	0x000000ff
        /*097c*/ 	.word	0x00000180
        /*0980*/ 	.short	0x010b
        /*0982*/ 	.byte	0x06
	.zero		1


	//   ....[137]....
        /*0984*/ 	.word	0x00005880
        /*0988*/ 	.word	0x000000ff
        /*098c*/ 	.word	0x00000000
        /*0990*/ 	.short	0x0101
        /*0992*/ 	.byte	0x25
	.zero		1


	//   ....[138]....
        /*0994*/ 	.word	0x000058c0
        /*0998*/ 	.word	0x00000000
        /*099c*/ 	.word	0x00000188
        /*09a0*/ 	.short	0x010a
        /*09a2*/ 	.byte	0xff
	.zero		1


	//   ....[139]....
        /*09a4*/ 	.word	0x00005bb0
        /*09a8*/ 	.word	0x00000000
        /*09ac*/ 	.word	0x000001a0
        /*09b0*/ 	.short	0x010a
        /*09b2*/ 	.byte	0xff
	.zero		1


	//   ....[140]....
        /*09b4*/ 	.word	0x00005cc0
        /*09b8*/ 	.word	0x00000000
        /*09bc*/ 	.word	0x00000000
        /*09c0*/ 	.short	0x0101
        /*09c2*/ 	.byte	0xff
	.zero		1


	//   ....[141]....
        /*09c4*/ 	.word	0x00006630
        /*09c8*/ 	.word	0x000000ff
        /*09cc*/ 	.word	0x00000180
        /*09d0*/ 	.short	0x010a
        /*09d2*/ 	.byte	0x2b
	.zero		1


	//   ....[142]....
        /*09d4*/ 	.word	0x00006640
        /*09d8*/ 	.word	0x00000071
        /*09dc*/ 	.word	0x000001c0
        /*09e0*/ 	.short	0x010a
        /*09e2*/ 	.byte	0xff
	.zero		1


	//   ....[143]....
        /*09e4*/ 	.word	0x00006790
        /*09e8*/ 	.word	0x000000ff
        /*09ec*/ 	.word	0x00000180
        /*09f0*/ 	.short	0x010a
        /*09f2*/ 	.byte	0x2b
	.zero		1


	//   ....[144]....
        /*09f4*/ 	.word	0x00006870
        /*09f8*/ 	.word	0x000000ff
        /*09fc*/ 	.word	0x00000000
        /*0a00*/ 	.short	0x0101
        /*0a02*/ 	.byte	0x04
	.zero		1


	//   ....[145]....
        /*0a04*/ 	.word	0x000068d0
        /*0a08*/ 	.word	0x00000071
        /*0a0c*/ 	.word	0x000001c0
        /*0a10*/ 	.short	0x010a
        /*0a12*/ 	.byte	0xff
	.zero		1


	//   ....[146]....
        /*0a14*/ 	.word	0x00006b30
        /*0a18*/ 	.word	0x00000071
        /*0a1c*/ 	.word	0x00000000
        /*0a20*/ 	.short	0x0101
        /*0a22*/ 	.byte	0xff
	.zero		1


	//   ....[147]....
        /*0a24*/ 	.word	0x00007580
        /*0a28*/ 	.word	0x00000003
        /*0a2c*/ 	.word	0x00000210
        /*0a30*/ 	.short	0x010a
        /*0a32*/ 	.byte	0xff
	.zero		1


	//   ....[148]....
        /*0a34*/ 	.word	0x000075e0
        /*0a38*/ 	.word	0x00000002
        /*0a3c*/ 	.word	0x000000c0
        /*0a40*/ 	.short	0x010a
        /*0a42*/ 	.byte	0xff
	.zero		1


	//   ....[149]....
        /*0a44*/ 	.word	0x00007640
        /*0a48*/ 	.word	0x00000002
        /*0a4c*/ 	.word	0x000000c0
        /*0a50*/ 	.short	0x010a
        /*0a52*/ 	.byte	0xff
	.zero		1


	//   ....[150]....
        /*0a54*/ 	.word	0x00007690
        /*0a58*/ 	.word	0x00000002
        /*0a5c*/ 	.word	0x000001a0
        /*0a60*/ 	.short	0x010a
        /*0a62*/ 	.byte	0xff
	.zero		1


	//   ....[151]....
        /*0a64*/ 	.word	0x000076f0
        /*0a68*/ 	.word	0x00000000
        /*0a6c*/ 	.word	0x00000000
        /*0a70*/ 	.short	0x010a
        /*0a72*/ 	.byte	0xff
	.zero		1


	//   ....[152]....
        /*0a74*/ 	.word	0x00007750
        /*0a78*/ 	.word	0x00000000
        /*0a7c*/ 	.word	0x00000000
        /*0a80*/ 	.short	0x010a
        /*0a82*/ 	.byte	0xff
	.zero		1


	//   ....[153]....
        /*0a84*/ 	.word	0x000077b0
        /*0a88*/ 	.word	0x00000000
        /*0a8c*/ 	.word	0x00000000
        /*0a90*/ 	.short	0x010a
        /*0a92*/ 	.byte	0xff
	.zero		1


	//   ....[154]....
        /*0a94*/ 	.word	0x00007810
        /*0a98*/ 	.word	0x00000000
        /*0a9c*/ 	.word	0x00000000
        /*0aa0*/ 	.short	0x010a
        /*0aa2*/ 	.byte	0xff
	.zero		1


	//   ....[155]....
        /*0aa4*/ 	.word	0x00007870
        /*0aa8*/ 	.word	0x00000000
        /*0aac*/ 	.word	0x00000000
        /*0ab0*/ 	.short	0x010a
        /*0ab2*/ 	.byte	0xff
	.zero		1


	//   ....[156]....
        /*0ab4*/ 	.word	0x000078d0
        /*0ab8*/ 	.word	0x00000000
        /*0abc*/ 	.word	0x00000000
        /*0ac0*/ 	.short	0x010a
        /*0ac2*/ 	.byte	0xff
	.zero		1


	//   ....[157]....
        /*0ac4*/ 	.word	0x00007930
        /*0ac8*/ 	.word	0x00000000
        /*0acc*/ 	.word	0x00000000
        /*0ad0*/ 	.short	0x010a
        /*0ad2*/ 	.byte	0xff
	.zero		1


	//   ....[158]....
        /*0ad4*/ 	.word	0x00007990
        /*0ad8*/ 	.word	0x00000000
        /*0adc*/ 	.word	0x00000000
        /*0ae0*/ 	.short	0x010a
        /*0ae2*/ 	.byte	0xff
	.zero		1


	//   ....[159]....
        /*0ae4*/ 	.word	0x000079f0
        /*0ae8*/ 	.word	0x00000000
        /*0aec*/ 	.word	0x00000000
        /*0af0*/ 	.short	0x010a
        /*0af2*/ 	.byte	0xff
	.zero		1


	//   ....[160]....
        /*0af4*/ 	.word	0x00007a50
        /*0af8*/ 	.word	0x00000000
        /*0afc*/ 	.word	0x00000000
        /*0b00*/ 	.short	0x010a
        /*0b02*/ 	.byte	0xff
	.zero		1


	//   ....[161]....
        /*0b04*/ 	.word	0x00007ab0
        /*0b08*/ 	.word	0x00000000
        /*0b0c*/ 	.word	0x00000000
        /*0b10*/ 	.short	0x010a
        /*0b12*/ 	.byte	0xff
	.zero		1


	//   ....[162]....
        /*0b14*/ 	.word	0x00007b10
        /*0b18*/ 	.word	0x00000000
        /*0b1c*/ 	.word	0x00000000
        /*0b20*/ 	.short	0x010a
        /*0b22*/ 	.byte	0xff
	.zero		1


	//   ....[163]....
        /*0b24*/ 	.word	0x00007b70
        /*0b28*/ 	.word	0x00000000
        /*0b2c*/ 	.word	0x00000000
        /*0b30*/ 	.short	0x010a
        /*0b32*/ 	.byte	0xff
	.zero		1


	//   ....[164]....
        /*0b34*/ 	.word	0x00007bd0
        /*0b38*/ 	.word	0x00000000
        /*0b3c*/ 	.word	0x00000000
        /*0b40*/ 	.short	0x010a
        /*0b42*/ 	.byte	0xff
	.zero		1


	//   ....[165]....
        /*0b44*/ 	.word	0x00007c30
        /*0b48*/ 	.word	0x00000000
        /*0b4c*/ 	.word	0x00000000
        /*0b50*/ 	.short	0x010a
        /*0b52*/ 	.byte	0xff
	.zero		1


	//   ....[166]....
        /*0b54*/ 	.word	0x00007c90
        /*0b58*/ 	.word	0x00000000
        /*0b5c*/ 	.word	0x00000000
        /*0b60*/ 	.short	0x010a
        /*0b62*/ 	.byte	0xff
	.zero		1


	//   ....[167]....
        /*0b64*/ 	.word	0x00007cf0
        /*0b68*/ 	.word	0x00000000
        /*0b6c*/ 	.word	0x00000000
        /*0b70*/ 	.short	0x010a
        /*0b72*/ 	.byte	0xff
	.zero		1


	//   ....[168]....
        /*0b74*/ 	.word	0x00007d50
        /*0b78*/ 	.word	0x00000000
        /*0b7c*/ 	.word	0x00000000
        /*0b80*/ 	.short	0x010a
        /*0b82*/ 	.byte	0xff
	.zero		1


	//   ....[169]....
        /*0b84*/ 	.word	0x00007db0
        /*0b88*/ 	.word	0x00000000
        /*0b8c*/ 	.word	0x00000000
        /*0b90*/ 	.short	0x010a
        /*0b92*/ 	.byte	0xff
	.zero		1


	//   ....[170]....
        /*0b94*/ 	.word	0x00007e10
        /*0b98*/ 	.word	0x00000000
        /*0b9c*/ 	.word	0x00000000
        /*0ba0*/ 	.short	0x010a
        /*0ba2*/ 	.byte	0xff
	.zero		1


	//   ....[171]....
        /*0ba4*/ 	.word	0x00007e70
        /*0ba8*/ 	.word	0x00000000
        /*0bac*/ 	.word	0x00000000
        /*0bb0*/ 	.short	0x010a
        /*0bb2*/ 	.byte	0xff
	.zero		1


	//   ....[172]....
        /*0bb4*/ 	.word	0x00007ed0
        /*0bb8*/ 	.word	0x00000000
        /*0bbc*/ 	.word	0x00000000
        /*0bc0*/ 	.short	0x010a
        /*0bc2*/ 	.byte	0xff
	.zero		1


	//   ....[173]....
        /*0bc4*/ 	.word	0x00007f30
        /*0bc8*/ 	.word	0x00000000
        /*0bcc*/ 	.word	0x00000000
        /*0bd0*/ 	.short	0x010a
        /*0bd2*/ 	.byte	0xff
	.zero		1


	//   ....[174]....
        /*0bd4*/ 	.word	0x00007f80
        /*0bd8*/ 	.word	0x00000000
        /*0bdc*/ 	.word	0x00000200
        /*0be0*/ 	.short	0x010a
        /*0be2*/ 	.byte	0xff
	.zero		1


	//   ....[175]....
        /*0be4*/ 	.word	0x00007fe0
        /*0be8*/ 	.word	0x00000000
        /*0bec*/ 	.word	0x000001b0
        /*0bf0*/ 	.short	0x010a
        /*0bf2*/ 	.byte	0xff
	.zero		1


	//   ....[176]....
        /*0bf4*/ 	.word	0x00008030
        /*0bf8*/ 	.word	0x00000000
        /*0bfc*/ 	.word	0x000001a0
        /*0c00*/ 	.short	0x010a
        /*0c02*/ 	.byte	0xff
	.zero		1


	//   ....[177]....
        /*0c04*/ 	.word	0x00008090
        /*0c08*/ 	.word	0x00000000
        /*0c0c*/ 	.word	0x000001b0
        /*0c10*/ 	.short	0x010a
        /*0c12*/ 	.byte	0xff
	.zero		1


	//   ....[178]....
        /*0c14*/ 	.word	0x000080f0
        /*0c18*/ 	.word	0x00000004
        /*0c1c*/ 	.word	0x00000008
        /*0c20*/ 	.short	0x010a
        /*0c22*/ 	.byte	0xff
	.zero		1


	//   ....[179]....
        /*0c24*/ 	.word	0x000081d0
        /*0c28*/ 	.word	0x00000002
        /*0c2c*/ 	.word	0x00000008
        /*0c30*/ 	.short	0x010a
        /*0c32*/ 	.byte	0xff
	.zero		1


	//   ....[180]....
        /*0c34*/ 	.word	0x00008220
        /*0c38*/ 	.word	0x00000000
        /*0c3c*/ 	.word	0x000001a0
        /*0c40*/ 	.short	0x010a
        /*0c42*/ 	.byte	0xff
	.zero		1


	//   ....[181]....
        /*0c44*/ 	.word	0x00008280
        /*0c48*/ 	.word	0x00000000
        /*0c4c*/ 	.word	0x000001e0
        /*0c50*/ 	.short	0x010a
        /*0c52*/ 	.byte	0xff
	.zero		1


	//   ....[182]....
        /*0c54*/ 	.word	0x000082e0
        /*0c58*/ 	.word	0x00000000
        /*0c5c*/ 	.word	0x00000000
        /*0c60*/ 	.short	0x010a
        /*0c62*/ 	.byte	0xff
	.zero		1


	//   ....[183]....
        /*0c64*/ 	.word	0x00008340
        /*0c68*/ 	.word	0x00000000
        /*0c6c*/ 	.word	0x00000000
        /*0c70*/ 	.short	0x010a
        /*0c72*/ 	.byte	0xff
	.zero		1


	//   ....[184]....
        /*0c74*/ 	.word	0x000083a0
        /*0c78*/ 	.word	0x00000000
        /*0c7c*/ 	.word	0x00000000
        /*0c80*/ 	.short	0x010a
        /*0c82*/ 	.byte	0xff
	.zero		1


	//   ....[185]....
        /*0c84*/ 	.word	0x00008400
        /*0c88*/ 	.word	0x00000000
        /*0c8c*/ 	.word	0x00000000
        /*0c90*/ 	.short	0x010a
        /*0c92*/ 	.byte	0xff
	.zero		1


	//   ....[186]....
        /*0c94*/ 	.word	0x00008460
        /*0c98*/ 	.word	0x00000000
        /*0c9c*/ 	.word	0x00000220
        /*0ca0*/ 	.short	0x010a
        /*0ca2*/ 	.byte	0xff
	.zero		1


	//   ....[187]....
        /*0ca4*/ 	.word	0x000084b0
        /*0ca8*/ 	.word	0x00000000
        /*0cac*/ 	.word	0x000001a0
        /*0cb0*/ 	.short	0x010a
        /*0cb2*/ 	.byte	0xff
	.zero		1


	//   ....[188]....
        /*0cb4*/ 	.word	0x00008510
        /*0cb8*/ 	.word	0x00000000
        /*0cbc*/ 	.word	0x00000198
        /*0cc0*/ 	.short	0x010a
        /*0cc2*/ 	.byte	0xff
	.zero		1


	//   ....[189]....
        /*0cc4*/ 	.word	0x00008570
        /*0cc8*/ 	.word	0x00000003
        /*0ccc*/ 	.word	0x00000188
        /*0cd0*/ 	.short	0x010a
        /*0cd2*/ 	.byte	0xff
	.zero		1


	//   ....[190]....
        /*0cd4*/ 	.word	0x000085c0
        /*0cd8*/ 	.word	0x00000000
        /*0cdc*/ 	.word	0x000001a0
        /*0ce0*/ 	.short	0x010a
        /*0ce2*/ 	.byte	0xff
	.zero		1


	//   ....[191]....
        /*0ce4*/ 	.word	0x00008620
        /*0ce8*/ 	.word	0x00000000
        /*0cec*/ 	.word	0x00000180
        /*0cf0*/ 	.short	0x010a
        /*0cf2*/ 	.byte	0xff
	.zero		1


	//   ....[192]....
        /*0cf4*/ 	.word	0x00008670
        /*0cf8*/ 	.word	0x00000071
        /*0cfc*/ 	.word	0x000001c0
        /*0d00*/ 	.short	0x010a
        /*0d02*/ 	.byte	0xff
	.zero		1


	//----- nvinfo : EIATTR_NUM_MBARRIERS
	.align		4
.L_47:
        /*0d04*/ 	.byte	0x03, 0x38
        /*0d06*/ 	.short	0x0045


	//----- nvinfo : EIATTR_EXIT_INSTR_OFFSETS
	.align		4
        /*0d08*/ 	.byte	0x04, 0x1c
        /*0d0a*/ 	.short	(.L_49 - .L_48)


	//   ....[0]....
.L_48:
        /*0d0c*/ 	.word	0x000035c0


	//   ....[1]....
        /*0d10*/ 	.word	0x00003ac0


	//   ....[2]....
        /*0d14*/ 	.word	0x00003b20


	//   ....[3]....
        /*0d18*/ 	.word	0x00004dc0


	//   ....[4]....
        /*0d1c*/ 	.word	0x000058f0


	//   ....[5]....
        /*0d20*/ 	.word	0x00005930


	//   ....[6]....
        /*0d24*/ 	.word	0x00007570


	//----- nvinfo : EIATTR_MAX_THREADS
	.align		4
.L_49:
        /*0d28*/ 	.byte	0x04, 0x05
        /*0d2a*/ 	.short	(.L_51 - .L_50)
.L_50:
        /*0d2c*/ 	.word	0x00000100
        /*0d30*/ 	.word	0x00000001
        /*0d34*/ 	.word	0x00000001


	//----- nvinfo : EIATTR_CRS_STACK_SIZE
	.align		4
.L_51:
        /*0d38*/ 	.byte	0x04, 0x1e
        /*0d3a*/ 	.short	(.L_53 - .L_52)
.L_52:
        /*0d3c*/ 	.word	0x00000000


	//----- nvinfo : EIATTR_CBANK_PARAM_SIZE
	.align		4
.L_53:
        /*0d40*/ 	.byte	0x03, 0x19
        /*0d42*/ 	.short	0x0800


	//----- nvinfo : EIATTR_PARAM_CBANK
	.align		4
        /*0d44*/ 	.byte	0x04, 0x0a
        /*0d46*/ 	.short	(.L_55 - .L_54)
	.align		4
.L_54:
        /*0d48*/ 	.word	index@(.nv.constant0._ZN7cutlass13device_kernelINS_4gemm6kernel13GemmUniversalIN4cute5tupleIJiiiiEEENS1_10collective13CollectiveMmaINS1_35MainloopSm100TmaUmmaWarpSpecializedILi24ELi2ELi4ENS5_IJNS4_1CILi2EEENSA_ILi1EEESC_EEEEENS5_IJNSA_ILi256EEENSA_ILi32EEENSA_ILi64EEEEEEaNS5_IJlSC_lEEEaSJ_NS4_8TiledMMAINS4_8MMA_AtomIJNS4_21SM100_MMA_S8_2x1SM_SSIaaiLi256ELi32ELNS4_4UMMA5MajorE0ELSO_0ELNSN_8SaturateE0EEEEEENS4_6LayoutINS5_IJSC_SC_SC_EEENS5_IJNSA_ILi0EEESU_SU_EEEEENS5_IJNS4_10UnderscoreESX_SX_EEEEENS4_18SM100_TMA_2SM_LOADENS4_14ComposedLayoutINS4_7SwizzleILi2ELi4ELi3EEENS4_18smem_ptr_flag_bitsILi8EEENSS_INS5_IJNSA_ILi8EEESH_EEENS5_IJSH_SC_EEEEEEEvNS4_8identityES10_S1A_vS1B_EENS_8epilogue10collective18CollectiveEpilogueINS1D_23Sm100TmaWarpSpecializedILi1ELi1ELi32ELb0ELb0EEEJNS5_IJNSA_ILi128EEESG_SH_EEENS5_IJNSS_IS1I_SC_EENSS_ISG_SC_EEEEEaSJ_aSJ_NS1D_6fusion15FusionCallbacksIS1H_NS1N_17LinearCombinationIaiaiLNS_15FloatRoundStyleE2EEES1J_S1M_JEEENS4_5SM1004TMEM4LOAD26SM100_TMEM_LOAD_32dp32b32xENS4_13SM90_TMA_LOADENS11_INS12_ILi1ELi4ELi3EEES15_NSS_INS5_IJS16_SG_EEENS5_IJSG_SC_EEEEEEENS4_39AutoVectorizingCopyWithAssumedAlignmentILi128EEENS4_14SM90_TMA_STOREES22_S24_S24_EEEvvEEEEvNT_6ParamsE)
        /*0d4c*/ 	.short	0x0380
        /*0d4e*/ 	.short	0x0800


	//----- nvinfo : EIATTR_SW_WAR
	.align		4
.L_55:
        /*0d50*/ 	.byte	0x04, 0x36
        /*0d52*/ 	.short	(.L_57 - .L_56)
.L_56:
        /*0d54*/ 	.word	0x00000008
.L_57:


//--------------------- .nv.callgraph             --------------------------
	.section	.nv.callgraph,"",@"SHT_CUDA_CALLGRAPH"
	.align	4
	.sectionentsize	8
	.align		4
        /*0000*/ 	.word	0x00000000
	.align		4
        /*0004*/ 	.word	0xffffffff
	.align		4
        /*0008*/ 	.word	index@(_ZN7cutlass13device_kernelINS_4gemm6kernel13GemmUniversalIN4cute5tupleIJiiiiEEENS1_10collective13CollectiveMmaINS1_35MainloopSm100TmaUmmaWarpSpecializedILi24ELi2ELi4ENS5_IJNS4_1CILi2EEENSA_ILi1EEESC_EEEEENS5_IJNSA_ILi256EEENSA_ILi32EEENSA_ILi64EEEEEEaNS5_IJlSC_lEEEaSJ_NS4_8TiledMMAINS4_8MMA_AtomIJNS4_21SM100_MMA_S8_2x1SM_SSIaaiLi256ELi32ELNS4_4UMMA5MajorE0ELSO_0ELNSN_8SaturateE0EEEEEENS4_6LayoutINS5_IJSC_SC_SC_EEENS5_IJNSA_ILi0EEESU_SU_EEEEENS5_IJNS4_10UnderscoreESX_SX_EEEEENS4_18SM100_TMA_2SM_LOADENS4_14ComposedLayoutINS4_7SwizzleILi2ELi4ELi3EEENS4_18smem_ptr_flag_bitsILi8EEENSS_INS5_IJNSA_ILi8EEESH_EEENS5_IJSH_SC_EEEEEEEvNS4_8identityES10_S1A_vS1B_EENS_8epilogue10collective18CollectiveEpilogueINS1D_23Sm100TmaWarpSpecializedILi1ELi1ELi32ELb0ELb0EEEJNS5_IJNSA_ILi128EEESG_SH_EEENS5_IJNSS_IS1I_SC_EENSS_ISG_SC_EEEEEaSJ_aSJ_NS1D_6fusion15FusionCallbacksIS1H_NS1N_17LinearCombinationIaiaiLNS_15FloatRoundStyleE2EEES1J_S1M_JEEENS4_5SM1004TMEM4LOAD26SM100_TMEM_LOAD_32dp32b32xENS4_13SM90_TMA_LOADENS11_INS12_ILi1ELi4ELi3EEES15_NSS_INS5_IJS16_SG_EEENS5_IJSG_SC_EEEEEEENS4_39AutoVectorizingCopyWithAssumedAlignmentILi128EEENS4_14SM90_TMA_STOREES22_S24_S24_EEEvvEEEEvNT_6ParamsE)
	.align		4
        /*000c*/ 	.word	index@(__assertfail)
	.align		4
        /*0010*/ 	.word	0x00000000
	.align		4
        /*0014*/ 	.word	0xfffffffe
	.align		4
        /*0018*/ 	.word	0x00000000
	.align		4
        /*001c*/ 	.word	0xfffffffd
	.align		4
        /*0020*/ 	.word	0x00000000
	.align		4
        /*0024*/ 	.word	0xfffffffc


//--------------------- .nv.constant4             --------------------------
	.section	.nv.constant4,"a",@progbits
	.align	8
	.align		8
.nv.constant4:
        /*0000*/ 	.dword	__assertfail
	.align		8
        /*0008*/ 	.dword	__unnamed_1
	.align		8
        /*0010*/ 	.dword	__unnamed_2
	.align		8
        /*0018*/ 	.dword	_ZN40_INTERNAL_eff80c8d_4_k_cu_b424f8c5_274834cuda3std3__45__cpo5beginE
	.align		8
        /*0020*/ 	.dword	_ZN40_INTERNAL_eff80c8d_4_k_cu_b424f8c5_274834cuda3std3__45__cpo3endE
	.align		8
        /*0028*/ 	.dword	_ZN40_INTERNAL_eff80c8d_4_k_cu_b424f8c5_274834cuda3std3__45__cpo6cbeginE
	.align		8
        /*0030*/ 	.dword	_ZN40_INTERNAL_eff80c8d_4_k_cu_b424f8c5_274834cuda3std3__45__cpo4cendE
	.align		8
        /*0038*/ 	.dword	_ZN40_INTERNAL_eff80c8d_4_k_cu_b424f8c5_274834cuda3std3__442_GLOBAL__N__eff80c8d_4_k_cu_b424f8c5_274836ignoreE
	.align		8
        /*0040*/ 	.dword	_ZN40_INTERNAL_eff80c8d_4_k_cu_b424f8c5_274834cuda3std3__419piecewise_constructE
	.align		8
        /*0048*/ 	.dword	_ZN40_INTERNAL_eff80c8d_4_k_cu_b424f8c5_274834cuda3std3__48in_placeE
	.align		8
        /*0050*/ 	.dword	_ZN40_INTERNAL_eff80c8d_4_k_cu_b424f8c5_274834cuda3std6ranges3__45__cpo4swapE
	.align		8
        /*0058*/ 	.dword	_ZN40_INTERNAL_eff80c8d_4_k_cu_b424f8c5_274834cuda3std6ranges3__45__cpo9iter_moveE
	.align		8
        /*0060*/ 	.dword	_ZN40_INTERNAL_eff80c8d_4_k_cu_b424f8c5_274834cute7productE
	.align		8
        /*0068*/ 	.dword	_ZN40_INTERNAL_eff80c8d_4_k_cu_b424f8c5_274834cute1_E
	.align		8
        /*0070*/ 	.dword	$str$25
	.align		8
        /*0078*/ 	.dword	$str$26
	.align		8
        /*0080*/ 	.dword	$str$27
	.align		8
        /*0088*/ 	.dword	$str$28


//--------------------- .text._ZN7cutlass13device_kernelINS_4gemm6kernel13GemmUniversalIN4cute5tupleIJiiiiEEENS1_10collective13CollectiveMmaINS1_35MainloopSm100TmaUmmaWarpSpecializedILi24ELi2ELi4ENS5_IJNS4_1CILi2EEENSA_ILi1EEESC_EEEEENS5_IJNSA_ILi256EEENSA_ILi32EEENSA_ILi64EEEEEEaNS5_IJlSC_lEEEaSJ_NS4_8TiledMMAINS4_8MMA_AtomIJNS4_21SM100_MMA_S8_2x1SM_SSIaaiLi256ELi32ELNS4_4UMMA5MajorE0ELSO_0ELNSN_8SaturateE0EEEEEENS4_6LayoutINS5_IJSC_SC_SC_EEENS5_IJNSA_ILi0EEESU_SU_EEEEENS5_IJNS4_10UnderscoreESX_SX_EEEEENS4_18SM100_TMA_2SM_LOADENS4_14ComposedLayoutINS4_7SwizzleILi2ELi4ELi3EEENS4_18smem_ptr_flag_bitsILi8EEENSS_INS5_IJNSA_ILi8EEESH_EEENS5_IJSH_SC_EEEEEEEvNS4_8identityES10_S1A_vS1B_EENS_8epilogue10collective18CollectiveEpilogueINS1D_23Sm100TmaWarpSpecializedILi1ELi1ELi32ELb0ELb0EEEJNS5_IJNSA_ILi128EEESG_SH_EEENS5_IJNSS_IS1I_SC_EENSS_ISG_SC_EEEEEaSJ_aSJ_NS1D_6fusion15FusionCallbacksIS1H_NS1N_17LinearCombinationIaiaiLNS_15FloatRoundStyleE2EEES1J_S1M_JEEENS4_5SM1004TMEM4LOAD26SM100_TMEM_LOAD_32dp32b32xENS4_13SM90_TMA_LOADENS11_INS12_ILi1ELi4ELi3EEES15_NSS_INS5_IJS16_SG_EEENS5_IJSG_SC_EEEEEEENS4_39AutoVectorizingCopyWithAssumedAlignmentILi128EEENS4_14SM90_TMA_STOREES22_S24_S24_EEEvvEEEEvNT_6ParamsE --------------------------
	.section	.text._ZN7cutlass13device_kernelINS_4gemm6kernel13GemmUniversalIN4cute5tupleIJiiiiEEENS1_10collective13CollectiveMmaINS1_35MainloopSm100TmaUmmaWarpSpecializedILi24ELi2ELi4ENS5_IJNS4_1CILi2EEENSA_ILi1EEESC_EEEEENS5_IJNSA_ILi256EEENSA_ILi32EEENSA_ILi64EEEEEEaNS5_IJlSC_lEEEaSJ_NS4_8TiledMMAINS4_8MMA_AtomIJNS4_21SM100_MMA_S8_2x1SM_SSIaaiLi256ELi32ELNS4_4UMMA5MajorE0ELSO_0ELNSN_8SaturateE0EEEEEENS4_6LayoutINS5_IJSC_SC_SC_EEENS5_IJNSA_ILi0EEESU_SU_EEEEENS5_IJNS4_10UnderscoreESX_SX_EEEEENS4_18SM100_TMA_2SM_LOADENS4_14ComposedLayoutINS4_7SwizzleILi2ELi4ELi3EEENS4_18smem_ptr_flag_bitsILi8EEENSS_INS5_IJNSA_ILi8EEESH_EEENS5_IJSH_SC_EEEEEEEvNS4_8identityES10_S1A_vS1B_EENS_8epilogue10collective18CollectiveEpilogueINS1D_23Sm100TmaWarpSpecializedILi1ELi1ELi32ELb0ELb0EEEJNS5_IJNSA_ILi128EEESG_SH_EEENS5_IJNSS_IS1I_SC_EENSS_ISG_SC_EEEEEaSJ_aSJ_NS1D_6fusion15FusionCallbacksIS1H_NS1N_17LinearCombinationIaiaiLNS_15FloatRoundStyleE2EEES1J_S1M_JEEENS4_5SM1004TMEM4LOAD26SM100_TMEM_LOAD_32dp32b32xENS4_13SM90_TMA_LOADENS11_INS12_ILi1ELi4ELi3EEES15_NSS_INS5_IJS16_SG_EEENS5_IJSG_SC_EEEEEEENS4_39AutoVectorizingCopyWithAssumedAlignmentILi128EEENS4_14SM90_TMA_STOREES22_S24_S24_EEEvvEEEEvNT_6ParamsE,"ax",@progbits
	.align	128
.text._ZN7cutlass13device_kernelINS_4gemm6kernel13GemmUniversalIN4cute5tupleIJiiiiEEENS1_10collective13CollectiveMmaINS1_35MainloopSm100TmaUmmaWarpSpecializedILi24ELi2ELi4ENS5_IJNS4_1CILi2EEENSA_ILi1EEESC_EEEEENS5_IJNSA_ILi256EEENSA_ILi32EEENSA_ILi64EEEEEEaNS5_IJlSC_lEEEaSJ_NS4_8TiledMMAINS4_8MMA_AtomIJNS4_21SM100_MMA_S8_2x1SM_SSIaaiLi256ELi32ELNS4_4UMMA5MajorE0ELSO_0ELNSN_8SaturateE0EEEEEENS4_6LayoutINS5_IJSC_SC_SC_EEENS5_IJNSA_ILi0EEESU_SU_EEEEENS5_IJNS4_10UnderscoreESX_SX_EEEEENS4_18SM100_TMA_2SM_LOADENS4_14ComposedLayoutINS4_7SwizzleILi2ELi4ELi3EEENS4_18smem_ptr_flag_bitsILi8EEENSS_INS5_IJNSA_ILi8EEESH_EEENS5_IJSH_SC_EEEEEEEvNS4_8identityES10_S1A_vS1B_EENS_8epilogue10collective18CollectiveEpilogueINS1D_23Sm100TmaWarpSpecializedILi1ELi1ELi32ELb0ELb0EEEJNS5_IJNSA_ILi128EEESG_SH_EEENS5_IJNSS_IS1I_SC_EENSS_ISG_SC_EEEEEaSJ_aSJ_NS1D_6fusion15FusionCallbacksIS1H_NS1N_17LinearCombinationIaiaiLNS_15FloatRoundStyleE2EEES1J_S1M_JEEENS4_5SM1004TMEM4LOAD26SM100_TMEM_LOAD_32dp32b32xENS4_13SM90_TMA_LOADENS11_INS12_ILi1ELi4ELi3EEES15_NSS_INS5_IJS16_SG_EEENS5_IJSG_SC_EEEEEEENS4_39AutoVectorizingCopyWithAssumedAlignmentILi128EEENS4_14SM90_TMA_STOREES22_S24_S24_EEEvvEEEEvNT_6ParamsE:
        .type           _ZN7cutlass13device_kernelINS_4gemm6kernel13GemmUniversalIN4cute5tupleIJiiiiEEENS1_10collective13CollectiveMmaINS1_35MainloopSm100TmaUmmaWarpSpecializedILi24ELi2ELi4ENS5_IJNS4_1CILi2EEENSA_ILi1EEESC_EEEEENS5_IJNSA_ILi256EEENSA_ILi32EEENSA_ILi64EEEEEEaNS5_IJlSC_lEEEaSJ_NS4_8TiledMMAINS4_8MMA_AtomIJNS4_21SM100_MMA_S8_2x1SM_SSIaaiLi256ELi32ELNS4_4UMMA5MajorE0ELSO_0ELNSN_8SaturateE0EEEEEENS4_6LayoutINS5_IJSC_SC_SC_EEENS5_IJNSA_ILi0EEESU_SU_EEEEENS5_IJNS4_10UnderscoreESX_SX_EEEEENS4_18SM100_TMA_2SM_LOADENS4_14ComposedLayoutINS4_7SwizzleILi2ELi4ELi3EEENS4_18smem_ptr_flag_bitsILi8EEENSS_INS5_IJNSA_ILi8EEESH_EEENS5_IJSH_SC_EEEEEEEvNS4_8identityES10_S1A_vS1B_EENS_8epilogue10collective18CollectiveEpilogueINS1D_23Sm100TmaWarpSpecializedILi1ELi1ELi32ELb0ELb0EEEJNS5_IJNSA_ILi128EEESG_SH_EEENS5_IJNSS_IS1I_SC_EENSS_ISG_SC_EEEEEaSJ_aSJ_NS1D_6fusion15FusionCallbacksIS1H_NS1N_17LinearCombinationIaiaiLNS_15FloatRoundStyleE2EEES1J_S1M_JEEENS4_5SM1004TMEM4LOAD26SM100_TMEM_LOAD_32dp32b32xENS4_13SM90_TMA_LOADENS11_INS12_ILi1ELi4ELi3EEES15_NSS_INS5_IJS16_SG_EEENS5_IJSG_SC_EEEEEEENS4_39AutoVectorizingCopyWithAssumedAlignmentILi128EEENS4_14SM90_TMA_STOREES22_S24_S24_EEEvvEEEEvNT_6ParamsE,@function
        .size           _ZN7cutlass13device_kernelINS_4gemm6kernel13GemmUniversalIN4cute5tupleIJiiiiEEENS1_10collective13CollectiveMmaINS1_35MainloopSm100TmaUmmaWarpSpecializedILi24ELi2ELi4ENS5_IJNS4_1CILi2EEENSA_ILi1EEESC_EEEEENS5_IJNSA_ILi256EEENSA_ILi32EEENSA_ILi64EEEEEEaNS5_IJlSC_lEEEaSJ_NS4_8TiledMMAINS4_8MMA_AtomIJNS4_21SM100_MMA_S8_2x1SM_SSIaaiLi256ELi32ELNS4_4UMMA5MajorE0ELSO_0ELNSN_8SaturateE0EEEEEENS4_6LayoutINS5_IJSC_SC_SC_EEENS5_IJNSA_ILi0EEESU_SU_EEEEENS5_IJNS4_10UnderscoreESX_SX_EEEEENS4_18SM100_TMA_2SM_LOADENS4_14ComposedLayoutINS4_7SwizzleILi2ELi4ELi3EEENS4_18smem_ptr_flag_bitsILi8EEENSS_INS5_IJNSA_ILi8EEESH_EEENS5_IJSH_SC_EEEEEEEvNS4_8identityES10_S1A_vS1B_EENS_8epilogue10collective18CollectiveEpilogueINS1D_23Sm100TmaWarpSpecializedILi1ELi1ELi32ELb0ELb0EEEJNS5_IJNSA_ILi128EEESG_SH_EEENS5_IJNSS_IS1I_SC_EENSS_ISG_SC_EEEEEaSJ_aSJ_NS1D_6fusion15FusionCallbacksIS1H_NS1N_17LinearCombinationIaiaiLNS_15FloatRoundStyleE2EEES1J_S1M_JEEENS4_5SM1004TMEM4LOAD26SM100_TMEM_LOAD_32dp32b32xENS4_13SM90_TMA_LOADENS11_INS12_ILi1ELi4ELi3EEES15_NSS_INS5_IJS16_SG_EEENS5_IJSG_SC_EEEEEEENS4_39AutoVectorizingCopyWithAssumedAlignmentILi128EEENS4_14SM90_TMA_STOREES22_S24_S24_EEEvvEEEEvNT_6ParamsE,(.L_x_210 - _ZN7cutlass13device_kernelINS_4gemm6kernel13GemmUniversalIN4cute5tupleIJiiiiEEENS1_10collective13CollectiveMmaINS1_35MainloopSm100TmaUmmaWarpSpecializedILi24ELi2ELi4ENS5_IJNS4_1CILi2EEENSA_ILi1EEESC_EEEEENS5_IJNSA_ILi256EEENSA_ILi32EEENSA_ILi64EEEEEEaNS5_IJlSC_lEEEaSJ_NS4_8TiledMMAINS4_8MMA_AtomIJNS4_21SM100_MMA_S8_2x1SM_SSIaaiLi256ELi32ELNS4_4UMMA5MajorE0ELSO_0ELNSN_8SaturateE0EEEEEENS4_6LayoutINS5_IJSC_SC_SC_EEENS5_IJNSA_ILi0EEESU_SU_EEEEENS5_IJNS4_10UnderscoreESX_SX_EEEEENS4_18SM100_TMA_2SM_LOADENS4_14ComposedLayoutINS4_7SwizzleILi2ELi4ELi3EEENS4_18smem_ptr_flag_bitsILi8EEENSS_INS5_IJNSA_ILi8EEESH_EEENS5_IJSH_SC_EEEEEEEvNS4_8identityES10_S1A_vS1B_EENS_8epilogue10collective18CollectiveEpilogueINS1D_23Sm100TmaWarpSpecializedILi1ELi1ELi32ELb0ELb0EEEJNS5_IJNSA_ILi128EEESG_SH_EEENS5_IJNSS_IS1I_SC_EENSS_ISG_SC_EEEEEaSJ_aSJ_NS1D_6fusion15FusionCallbacksIS1H_NS1N_17LinearCombinationIaiaiLNS_15FloatRoundStyleE2EEES1J_S1M_JEEENS4_5SM1004TMEM4LOAD26SM100_TMEM_LOAD_32dp32b32xENS4_13SM90_TMA_LOADENS11_INS12_ILi1ELi4ELi3EEES15_NSS_INS5_IJS16_SG_EEENS5_IJSG_SC_EEEEEEENS4_39AutoVectorizingCopyWithAssumedAlignmentILi128EEENS4_14SM90_TMA_STOREES22_S24_S24_EEEvvEEEEvNT_6ParamsE)
        .other          _ZN7cutlass13device_kernelINS_4gemm6kernel13GemmUniversalIN4cute5tupleIJiiiiEEENS1_10collective13CollectiveMmaINS1_35MainloopSm100TmaUmmaWarpSpecializedILi24ELi2ELi4ENS5_IJNS4_1CILi2EEENSA_ILi1EEESC_EEEEENS5_IJNSA_ILi256EEENSA_ILi32EEENSA_ILi64EEEEEEaNS5_IJlSC_lEEEaSJ_NS4_8TiledMMAINS4_8MMA_AtomIJNS4_21SM100_MMA_S8_2x1SM_SSIaaiLi256ELi32ELNS4_4UMMA5MajorE0ELSO_0ELNSN_8SaturateE0EEEEEENS4_6LayoutINS5_IJSC_SC_SC_EEENS5_IJNSA_ILi0EEESU_SU_EEEEENS5_IJNS4_10UnderscoreESX_SX_EEEEENS4_18SM100_TMA_2SM_LOADENS4_14ComposedLayoutINS4_7SwizzleILi2ELi4ELi3EEENS4_18smem_ptr_flag_bitsILi8EEENSS_INS5_IJNSA_ILi8EEESH_EEENS5_IJSH_SC_EEEEEEEvNS4_8identityES10_S1A_vS1B_EENS_8epilogue10collective18CollectiveEpilogueINS1D_23Sm100TmaWarpSpecializedILi1ELi1ELi32ELb0ELb0EEEJNS5_IJNSA_ILi128EEESG_SH_EEENS5_IJNSS_IS1I_SC_EENSS_ISG_SC_EEEEEaSJ_aSJ_NS1D_6fusion15FusionCallbacksIS1H_NS1N_17LinearCombinationIaiaiLNS_15FloatRoundStyleE2EEES1J_S1M_JEEENS4_5SM1004TMEM4LOAD26SM100_TMEM_LOAD_32dp32b32xENS4_13SM90_TMA_LOADENS11_INS12_ILi1ELi4ELi3EEES15_NSS_INS5_IJS16_SG_EEENS5_IJSG_SC_EEEEEEENS4_39AutoVectorizingCopyWithAssumedAlignmentILi128EEENS4_14SM90_TMA_STOREES22_S24_S24_EEEvvEEEEvNT_6ParamsE,@"STO_CUDA_ENTRY STV_DEFAULT"
_ZN7cutlass13device_kernelINS_4gemm6kernel13GemmUniversalIN4cute5tupleIJiiiiEEENS1_10collective13CollectiveMmaINS1_35MainloopSm100TmaUmmaWarpSpecializedILi24ELi2ELi4ENS5_IJNS4_1CILi2EEENSA_ILi1EEESC_EEEEENS5_IJNSA_ILi256EEENSA_ILi32EEENSA_ILi64EEEEEEaNS5_IJlSC_lEEEaSJ_NS4_8TiledMMAINS4_8MMA_AtomIJNS4_21SM100_MMA_S8_2x1SM_SSIaaiLi256ELi32ELNS4_4UMMA5MajorE0ELSO_0ELNSN_8SaturateE0EEEEEENS4_6LayoutINS5_IJSC_SC_SC_EEENS5_IJNSA_ILi0EEESU_SU_EEEEENS5_IJNS4_10UnderscoreESX_SX_EEEEENS4_18SM100_TMA_2SM_LOADENS4_14ComposedLayoutINS4_7SwizzleILi2ELi4ELi3EEENS4_18smem_ptr_flag_bitsILi8EEENSS_INS5_IJNSA_ILi8EEESH_EEENS5_IJSH_SC_EEEEEEEvNS4_8identityES10_S1A_vS1B_EENS_8epilogue10collective18CollectiveEpilogueINS1D_23Sm100TmaWarpSpecializedILi1ELi1ELi32ELb0ELb0EEEJNS5_IJNSA_ILi128EEESG_SH_EEENS5_IJNSS_IS1I_SC_EENSS_ISG_SC_EEEEEaSJ_aSJ_NS1D_6fusion15FusionCallbacksIS1H_NS1N_17LinearCombinationIaiaiLNS_15FloatRoundStyleE2EEES1J_S1M_JEEENS4_5SM1004TMEM4LOAD26SM100_TMEM_LOAD_32dp32b32xENS4_13SM90_TMA_LOADENS11_INS12_ILi1ELi4ELi3EEES15_NSS_INS5_IJS16_SG_EEENS5_IJSG_SC_EEEEEEENS4_39AutoVectorizingCopyWithAssumedAlignmentILi128EEENS4_14SM90_TMA_STOREES22_S24_S24_EEEvvEEEEvNT_6ParamsE:
[----:B------:R-:W1:Y:S01]  /*0000*/  LDC R1, c[0x0][0x37c] ;  /* 0x0000df00ff017b82 */ /* 0x000e620000000800 */
[----:B------:R-:W2:Y:S01]  /*0010*/  S2R R103, SR_TID.X ;  /* 0x0000000000677919 */ /* 0x000ea20000002100 */
[----:B------:R-:W3:Y:S06]  /*0020*/  LDCU.64 UR6, c[0x0][0x890] ;  /* 0x00011200ff0677ac */ /* 0x000eec0008000a00 */
[----:B------:R-:W4:Y:S01]  /*0030*/  S2UR UR37, SR_CgaCtaId ;  /* 0x00000000002579c3 */ /* 0x000f220000008800 */
[----:B------:R-:W-:Y:S02]  /*0040*/  PRMT R99, RZ, 0x7610, R99 ;  /* 0x00007610ff637816 */ /* 0x000fe40000000063 */
[----:B------:R-:W-:Y:S01]  /*0050*/  ELECT P1, URZ, PT ;  /* 0x0000000000ff782f */ /* 0x000fe20003820000 */
[----:B------:R-:W1:Y:S01]  /*0060*/  LDCU.64 UR40, c[0x0][0x358] ;  /* 0x00006b00ff2877ac */ /* 0x000e620008000a00 */
[----:B---3--:R-:W-:-:S04]  /*0070*/  UISETP.NE.U32.AND UP0, UPT, UR6, URZ, UPT ;  /* 0x000000ff0600728c */ /* 0x008fc8000bf05070 */
[----:B------:R-:W-:Y:S02]  /*0080*/  UISETP.NE.AND.EX UP0, UPT, UR7, URZ, UPT, UP0 ;  /* 0x000000ff0700728c */ /* 0x000fe4000bf05300 */
[----:B----4-:R-:W-:Y:S02]  /*0090*/  ULOP3.LUT UR5, UR37, 0x1, URZ, 0xc0, !UPT ;  /* 0x0000000125057892 */ /* 0x010fe4000f8ec0ff */
[----:B------:R-:W-:Y:S01]  /*00a0*/  ULOP3.LUT UR4, UR37, 0x1, URZ, 0x3c, !UPT ;  /* 0x0000000125047892 */ /* 0x000fe2000f8e3cff */
[----:B--2---:R-:W-:-:S05]  /*00b0*/  SHF.R.U32.HI R106, RZ, 0x5, R103 ;  /* 0x00000005ff6a7819 */ /* 0x004fca0000011667 */
[----:B------:R-:W2:Y:S02]  /*00c0*/  SHFL.IDX PT, R0, R106, RZ, 0x1f ;  /* 0x00001fff6a007589 */ /* 0x000ea400000e0000 */
[----:B--2---:R-:W-:Y:S01]  /*00d0*/  R2UR UR10, R0 ;  /* 0x00000000000a72ca */ /* 0x004fe200000e0000 */
[----:B-1----:R-:W-:-:S14]  /*00e0*/  BRA.U UP0, `(.L_x_0) ;  /* 0x00000001002c7547 */ /* 0x002fdc000b800000 */
[----:B------:R-:W1:Y:S02]  /*00f0*/  LDCU.64 UR8, c[0x0][0x888] ;  /* 0x00011100ff0877ac */ /* 0x000e640008000a00 */
[----:B-1----:R-:W-:-:S04]  /*0100*/  UISETP.NE.U32.AND UP0, UPT, UR8, URZ, UPT ;  /* 0x000000ff0800728c */ /* 0x002fc8000bf05070 */
[----:B------:R-:W-:-:S09]  /*0110*/  UISETP.NE.AND.EX UP0, UPT, UR9, URZ, UPT, UP0 ;  /* 0x000000ff0900728c */ /* 0x000fd2000bf05300 */
[----:B------:R-:W-:Y:S05]  /*0120*/  BRA.U !UP0, `(.L_x_1) ;  /* 0x0000000108107547 */ /* 0x000fea000b800000 */
[----:B------:R-:W1:Y:S02]  /*0130*/  LDC.64 R48, c[0x0][0x888] ;  /* 0x00022200ff307b82 */ /* 0x000e640000000a00 */
[----:B-1----:R1:W5:Y:S01]  /*0140*/  LDG.E R48, desc[UR40][R48.64] ;  /* 0x0000002830307981 */ /* 0x002362000c1e1900 */
[----:B------:R-:W-:Y:S01]  /*0150*/  HFMA2 R99, -RZ, RZ, 0, 5.9604644775390625e-08 ;  /* 0x00000001ff637431 */ /* 0x000fe200000001ff */
[----:B------:R-:W-:Y:S05]  /*0160*/  BRA `(.L_x_0) ;  /* 0x00000000000c7947 */ /* 0x000fea0003800000 */
.L_x_1:
[----:B------:R-:W1:Y:S01]  /*0170*/  LDCU UR8, c[0x0][0x880] ;  /* 0x00011000ff0877ac */ /* 0x000e620008000800 */
[----:B------:R-:W-:Y:S01]  /*0180*/  HFMA2 R99, -RZ, RZ, 0, 5.9604644775390625e-08 ;  /* 0x00000001ff637431 */ /* 0x000fe200000001ff */
[----:B-1----:R-:W-:-:S07]  /*0190*/  MOV R48, UR8 ;  /* 0x0000000800307c02 */ /* 0x002fce0008000f00 */
.L_x_0:
[----:B------:R-:W2:Y:S02]  /*01a0*/  LDCU.64 UR8, c[0x0][0x8b0] ;  /* 0x00011600ff0877ac */ /* 0x000ea40008000a00 */
[----:B--2---:R-:W-:-:S04]  /*01b0*/  UISETP.NE.U32.AND UP0, UPT, UR8, URZ, UPT ;  /* 0x000000ff0800728c */ /* 0x004fc8000bf05070 */
[----:B------:R-:W-:-:S09]  /*01c0*/  UISETP.NE.AND.EX UP0, UPT, UR9, URZ, UPT, UP0 ;  /* 0x000000ff0900728c */ /* 0x000fd2000bf05300 */
[----:B------:R-:W-:Y:S05]  /*01d0*/  BRA.U UP0, `(.L_x_2) ;  /* 0x0000000100247547 */ /* 0x000fea000b800000 */
[----:B------:R-:W2:Y:S02]  /*01e0*/  LDCU.64 UR8, c[0x0][0x8a8] ;  /* 0x00011500ff0877ac */ /* 0x000ea40008000a00 */
[----:B--2---:R-:W-:-:S04]  /*01f0*/  UISETP.NE.U32.AND UP0, UPT, UR8, URZ, UPT ;  /* 0x000000ff0800728c */ /* 0x004fc8000bf05070 */
[----:B------:R-:W-:-:S09]  /*0200*/  UISETP.NE.AND.EX UP0, UPT, UR9, URZ, UPT, UP0 ;  /* 0x000000ff0900728c */ /* 0x000fd2000bf05300 */
[----:B------:R-:W-:Y:S05]  /*0210*/  BRA.U !UP0, `(.L_x_3) ;  /* 0x00000001080c7547 */ /* 0x000fea000b800000 */
[----:B------:R-:W2:Y:S02]  /*0220*/  LDC.64 R46, c[0x0][0x8a8] ;  /* 0x00022a00ff2e7b82 */ /* 0x000ea40000000a00 */
[----:B--2---:R2:W5:Y:S01]  /*0230*/  LDG.E R46, desc[UR40][R46.64] ;  /* 0x000000282e2e7981 */ /* 0x004562000c1e1900 */
[----:B------:R-:W-:Y:S05]  /*0240*/  BRA `(.L_x_2) ;  /* 0x0000000000087947 */ /* 0x000fea0003800000 */
.L_x_3:
[----:B------:R-:W2:Y:S02]  /*0250*/  LDCU UR8, c[0x0][0x8a0] ;  /* 0x00011400ff0877ac */ /* 0x000ea40008000800 */
[----:B--2---:R-:W-:Y:S02]  /*0260*/  MOV R46, UR8 ;  /* 0x00000008002e7c02 */ /* 0x004fe40008000f00 */
.L_x_2:
[----:B------:R-:W-:Y:S01]  /*0270*/  IMAD.U32 R0, RZ, RZ, UR10 ;  /* 0x0000000aff007e24 */ /* 0x000fe2000f8e00ff */
[----:B------:R-:W-:Y:S04]  /*0280*/  BSSY.RECONVERGENT B0, `(.L_x_4) ;  /* 0x000000c000007945 */ /* 0x000fe80003800200 */
[C---:B------:R-:W-:Y:S02]  /*0290*/  ISETP.NE.OR P2, PT, R0.reuse, 0x1, !P1 ;  /* 0x000000010000780c */ /* 0x040fe40004f45670 */
[----:B------:R-:W-:-:S11]  /*02a0*/  ISETP.NE.OR P0, PT, R0, 0x3, !P1 ;  /* 0x000000030000780c */ /* 0x000fd60004f05670 */
[----:B------:R-:W-:Y:S05]  /*02b0*/  @P2 BRA `(.L_x_5) ;  /* 0x0000000000202947 */ /* 0x000fea0003800000 */
[----:B------:R-:W3:Y:S02]  /*02c0*/  LDCU.64 UR8, c[0x0][0x348] ;  /* 0x00006900ff0877ac */ /* 0x000ee40008000a00 */
[----:B---3--:R-:W-:Y:S02]  /*02d0*/  UIADD3 UR12, UP1, UPT, UR8, 0x80, URZ ;  /* 0x00000080080c7890 */ /* 0x008fe4000ff3e0ff */
[----:B------:R-:W-:Y:S02]  /*02e0*/  UIADD3 UR8, UP0, UPT, UR8, 0x180, URZ ;  /* 0x0000018008087890 */ /* 0x000fe4000ff1e0ff */
[----:B------:R-:W-:Y:S02]  /*02f0*/  UIADD3.X UR13, UPT, UPT, URZ, UR9, URZ, UP1, !UPT ;  /* 0x00000009ff0d7290 */ /* 0x000fe40008ffe4ff */
[----:B------:R-:W-:-:S07]  /*0300*/  UIADD3.X UR9, UPT, UPT, URZ, UR9, URZ, UP0, !UPT ;  /* 0x00000009ff097290 */ /* 0x000fce00087fe4ff */
[----:B------:R3:W-:Y:S02]  /*0310*/  UTMACCTL.PF [UR12] ;  /* 0x000000000c0079b9 */ /* 0x0007e40008040000 */
[----:B------:R3:W-:Y:S02]  /*0320*/  UTMACCTL.PF [UR8] ;  /* 0x00000000080079b9 */ /* 0x0007e40008040000 */
[----:B---3--:R-:W-:Y:S01]  /*0330*/  NOP ;  /* 0x0000000000007918 */ /* 0x008fe20000000000 */
.L_x_5:
[----:B------:R-:W-:Y:S05]  /*0340*/  BSYNC.RECONVERGENT B0 ;  /* 0x0000000000007941 */ /* 0x000fea0003800200 */
.L_x_4:
[----:B------:R-:W-:Y:S04]  /*0350*/  BSSY.RECONVERGENT B0, `(.L_x_6) ;  /* 0x000000a000007945 */ /* 0x000fe80003800200 */
        /* <DEDUP_REMOVED lines=9> */
.L_x_7:
[----:B------:R-:W-:Y:S05]  /*03f0*/  BSYNC.RECONVERGENT B0 ;  /* 0x0000000000007941 */ /* 0x000fea0003800200 */
.L_x_6:
[----:B------:R-:W3:Y:S01]  /*0400*/  LDCU.64 UR8, c[0x0][0x888] ;  /* 0x00011100ff0877ac */ /* 0x000ee20008000a00 */
[----:B------:R-:W-:Y:S02]  /*0410*/  UISETP.EQ.U32.AND UP1, UPT, UR6, URZ, UPT ;  /* 0x000000ff0600728c */ /* 0x000fe4000bf22070 */
[----:B------:R-:W-:Y:S02]  /*0420*/  UPLOP3.LUT UP5, UPT, UPT, UPT, UPT, 0x80, 0x8 ;  /* 0x000000000008789c */ /* 0x000fe40003faf070 */
[----:B---3--:R-:W-:-:S04]  /*0430*/  UISETP.NE.U32.AND UP0, UPT, UR8, URZ, UPT ;  /* 0x000000ff0800728c */ /* 0x008fc8000bf05070 */
[----:B------:R-:W-:-:S04]  /*0440*/  UISETP.NE.AND.EX UP0, UPT, UR9, URZ, UPT, UP0 ;  /* 0x000000ff0900728c */ /* 0x000fc8000bf05300 */
[----:B------:R-:W-:-:S04]  /*0450*/  UISETP.EQ.OR.EX UP2, UPT, UR7, URZ, !UP0, UP1 ;  /* 0x000000ff0700728c */ /* 0x000fc8000c742710 */
[----:B------:R-:W-:-:S05]  /*0460*/  UP2UR UR44, UPR, URZ, 0x4 ;  /* 0x00000004ff2c7883 */ /* 0x000fca0008000000 */
[----:B------:R-:W-:Y:S07]  /*0470*/  BRA.U !UP2, `(.L_x_8) ;  /* 0x000000010a207547 */ /* 0x000fee000b800000 */
[----:B-----5:R-:W-:Y:S01]  /*0480*/  R2UR UR8, R48 ;  /* 0x00000000300872ca */ /* 0x020fe200000e0000 */
[----:B------:R-:W-:Y:S02]  /*0490*/  UISETP.NE.U32.AND UP2, UPT, UR6, URZ, UPT ;  /* 0x000000ff0600728c */ /* 0x000fe4000bf45070 */
[----:B------:R-:W-:Y:S02]  /*04a0*/  USEL UR6, URZ, 0xffffffff, UP0 ;  /* 0xffffffffff067887 */ /* 0x000fe40008000000 */
[----:B------:R-:W-:-:S08]  /*04b0*/  UISETP.NE.AND.EX UP2, UPT, UR7, URZ, UPT, UP2 ;  /* 0x000000ff0700728c */ /* 0x000fd0000bf45320 */
[----:B------:R-:W-:-:S04]  /*04c0*/  UISETP.NE.AND UP1, UPT, UR8, URZ, UPT ;  /* 0x000000ff0800728c */ /* 0x000fc8000bf25270 */
[----:B------:R-:W-:-:S04]  /*04d0*/  @!UP2 USEL UR6, URZ, 0xffffffff, UP1 ;  /* 0xffffffffff06a887 */ /* 0x000fc80008800000 */
[----:B------:R-:W-:-:S04]  /*04e0*/  ULOP3.LUT UR6, UR6, 0x1, URZ, 0xc0, !UPT ;  /* 0x0000000106067892 */ /* 0x000fc8000f8ec0ff */
[----:B------:R-:W-:-:S11]  /*04f0*/  UISETP.NE.U32.AND UP5, UPT, UR6, 0x1, UPT ;  /* 0x000000010600788c */ /* 0x000fd6000bfa5070 */
.L_x_8:
[----:B------:R-:W3:Y:S01]  /*0500*/  SHFL.IDX PT, R0, R106, RZ, 0x1f ;  /* 0x00001fff6a007589 */ /* 0x000ee200000e0000 */
[----:B------:R-:W-:-:S04]  /*0510*/  UISETP.NE.AND UP1, UPT, UR10, 0x2, UPT ;  /* 0x000000020a00788c */ /* 0x000fc8000bf25270 */
[----:B------:R-:W-:Y:S02]  /*0520*/  UISETP.EQ.AND UP2, UPT, UR5, URZ, !UP1 ;  /* 0x000000ff0500728c */ /* 0x000fe4000cf42270 */
[----:B------:R-:W-:-:S04]  /*0530*/  USEL UR7, URZ, 0x1, UP1 ;  /* 0x00000001ff077887 */ /* 0x000fc80008800000 */
[----:B------:R-:W-:Y:S02]  /*0540*/  PLOP3.LUT P5, PT, P1, PT, UP2, 0x80, 0x8 ;  /* 0x000000000008781c */ /* 0x000fe40000faf028 */
[----:B---3--:R-:W-:-:S13]  /*0550*/  ISETP.NE.AND P0, PT, R0, RZ, PT ;  /* 0x000000ff0000720c */ /* 0x008fda0003f05270 */
[----:B------:R-:W-:Y:S05]  /*0560*/  @P0 BRA `(.L_x_9) ;  /* 0x0000000000f00947 */ /* 0x000fea0003800000 */
[----:B------:R-:W-:Y:S01]  /*0570*/  ELECT P0, URZ, PT ;  /* 0x0000000000ff782f */ /* 0x000fe20003800000 */
[----:B------:R-:W-:-:S12]  /*0580*/  BSSY.RECONVERGENT B0, `(.L_x_9) ;  /* 0x000003a000007945 */ /* 0x000fd80003800200 */
[----:B------:R-:W-:Y:S05]  /*0590*/  @!P0 BRA `(.L_x_10) ;  /* 0x0000000000e08947 */ /* 0x000fea0003800000 */
[----:B------:R-:W-:Y:S01]  /*05a0*/  UMOV UR8, 0x400 ;  /* 0x0000040000087882 */ /* 0x000fe20000000000 */
[----:B------:R-:W-:Y:S01]  /*05b0*/  UMOV UR6, 0x1 ;  /* 0x0000000100067882 */ /* 0x000fe20000000000 */
[----:B------:R-:W-:Y:S02]  /*05c0*/  ULEA UR8, UR37, UR8, 0x18 ;  /* 0x0000000825087291 */ /* 0x000fe4000f8ec0ff */
[----:B------:R-:W-:-:S04]  /*05d0*/  UIADD3 UR12, UPT, UPT, -UR6, 0x100000, URZ ;  /* 0x00100000060c7890 */ /* 0x000fc8000fffe1ff */
[----:B------:R-:W-:Y:S02]  /*05e0*/  USHF.L.U32 UR13, UR12, 0xb, URZ ;  /* 0x0000000b0c0d7899 */ /* 0x000fe400080006ff */
[----:B------:R-:W-:Y:S01]  /*05f0*/  USHF.L.U32 UR12, UR12, 0x1, URZ ;  /* 0x000000010c0c7899 */ /* 0x000fe200080006ff */
[----:B------:R-:W3:Y:S11]  /*0600*/  FENCE.VIEW.ASYNC.S ;  /* 0x00000000000073c6 */ /* 0x000ef60000000000 */
[----:B---3--:R3:W4:Y:S01]  /*0610*/  SYNCS.EXCH.64 URZ, [UR8], UR12 ;  /* 0x0000000c08ff75b2 */ /* 0x0087220008000100 */
[----:B------:R3:W1:Y:S01]  /*0620*/  SYNCS.EXCH.64 URZ, [UR8+0xc0], UR12 ;  /* 0x0000c00c08ff75b2 */ /* 0x0006620008000100 */
        /* <DEDUP_REMOVED lines=45> */
[----:B------:R3:W1:Y:S02]  /*0900*/  SYNCS.EXCH.64 URZ, [UR8+0x178], UR12 ;  /* 0x0001780c08ff75b2 */ /* 0x0006640008000100 */
[----:B---34-:R-:W-:Y:S01]  /*0910*/  NOP ;  /* 0x0000000000007918 */ /* 0x018fe20000000000 */
.L_x_10:
[----:B------:R-:W-:Y:S05]  /*0920*/  BSYNC.RECONVERGENT B0 ;  /* 0x0000000000007941 */ /* 0x000fea0003800200 */
.L_x_9:
[----:B------:R-:W3:Y:S01]  /*0930*/  SHFL.IDX PT, R0, R106, RZ, 0x1f ;  /* 0x00001fff6a007589 */ /* 0x000ee200000e0000 */
[----:B------:R-:W-:Y:S01]  /*0940*/  NOP ;  /* 0x0000000000007918 */ /* 0x000fe20000000000 */
[----:B---3--:R-:W-:-:S13]  /*0950*/  ISETP.NE.AND P0, PT, R0, 0x1, PT ;  /* 0x000000010000780c */ /* 0x008fda0003f05270 */
[----:B------:R-:W-:Y:S05]  /*0960*/  @P0 BRA `(.L_x_11) ;  /* 0x00000000003c0947 */ /* 0x000fea0003800000 */
[----:B------:R-:W-:Y:S01]  /*0970*/  UMOV UR9, 0x400 ;  /* 0x0000040000097882 */ /* 0x000fe20000000000 */
[----:B------:R-:W-:Y:S01]  /*0980*/  UMOV UR8, 0x20 ;  /* 0x0000002000087882 */ /* 0x000fe20000000000 */
[----:B------:R-:W-:Y:S01]  /*0990*/  UMOV UR6, 0x80 ;  /* 0x0000008000067882 */ /* 0x000fe20000000000 */
[----:B------:R-:W-:Y:S02]  /*09a0*/  ULEA UR9, UR37, UR9, 0x18 ;  /* 0x0000000925097291 */ /* 0x000fe4000f8ec0ff */
[----:B------:R-:W-:-:S04]  /*09b0*/  UIADD3 UR12, UPT, UPT, -UR8, 0x100000, URZ ;  /* 0x00100000080c7890 */ /* 0x000fc8000fffe1ff */
[----:B------:R-:W-:Y:S02]  /*09c0*/  USHF.L.U32 UR13, UR12, 0xb, URZ ;  /* 0x0000000b0c0d7899 */ /* 0x000fe400080006ff */
[----:B------:R-:W-:Y:S02]  /*09d0*/  USHF.L.U32 UR12, UR12, 0x1, URZ ;  /* 0x000000010c0c7899 */ /* 0x000fe400080006ff */
[----:B------:R-:W-:-:S04]  /*09e0*/  UIADD3 UR14, UPT, UPT, -UR6, 0x100000, URZ ;  /* 0x00100000060e7890 */ /* 0x000fc8000fffe1ff */
[----:B------:R-:W-:Y:S02]  /*09f0*/  USHF.L.U32 UR15, UR14, 0xb, URZ ;  /* 0x0000000b0e0f7899 */ /* 0x000fe400080006ff */
[----:B------:R-:W-:Y:S01]  /*0a00*/  USHF.L.U32 UR14, UR14, 0x1, URZ ;  /* 0x000000010e0e7899 */ /* 0x000fe200080006ff */
[----:B------:R-:W-:Y:S01]  /*0a10*/  ELECT P0, URZ, PT ;  /* 0x0000000000ff782f */ /* 0x000fe20003800000 */
[----:B------:R-:W3:Y:S02]  /*0a20*/  FENCE.VIEW.ASYNC.S ;  /* 0x00000000000073c6 */ /* 0x000ee40000000000 */
[----:B---3--:R3:W4:Y:S08]  /*0a30*/  SYNCS.EXCH.64 URZ, [UR9+0x180], UR12 ;  /* 0x0001800c09ff75b2 */ /* 0x0087300008000100 */
[----:B------:R3:W1:Y:S01]  /*0a40*/  SYNCS.EXCH.64 URZ, [UR9+0x188], UR14 ;  /* 0x0001880e09ff75b2 */ /* 0x0006620008000100 */
[----:B------:R-:W-:Y:S01]  /*0a50*/  NOP ;  /* 0x0000000000007918 */ /* 0x000fe20000000000 */
.L_x_11:
[----:B------:R-:W2:Y:S01]  /*0a60*/  SHFL.IDX PT, R0, R106, RZ, 0x1f ;  /* 0x00001fff6a007589 */ /* 0x000ea200000e0000 */
[----:B------:R-:W-:Y:S01]  /*0a70*/  NOP ;  /* 0x0000000000007918 */ /* 0x000fe20000000000 */
[----:B--2---:R-:W-:-:S13]  /*0a80*/  ISETP.NE.AND P0, PT, R0, 0x3, PT ;  /* 0x000000030000780c */ /* 0x004fda0003f05270 */
[----:B------:R-:W-:Y:S05]  /*0a90*/  @P0 BRA `(.L_x_12) ;  /* 0x00000000002c0947 */ /* 0x000fea0003800000 */
[----:B------:R-:W-:Y:S01]  /*0aa0*/  UMOV UR8, 0x400 ;  /* 0x0000040000087882 */ /* 0x000fe20000000000 */
[----:B------:R-:W-:Y:S01]  /*0ab0*/  UMOV UR6, 0x20 ;  /* 0x0000002000067882 */ /* 0x000fe20000000000 */
[----:B------:R-:W-:Y:S02]  /*0ac0*/  ULEA UR8, UR37, UR8, 0x18 ;  /* 0x0000000825087291 */ /* 0x000fe4000f8ec0ff */
[----:B---3--:R-:W-:-:S04]  /*0ad0*/  UIADD3 UR12, UPT, UPT, -UR6, 0x100000, URZ ;  /* 0x00100000060c7890 */ /* 0x008fc8000fffe1ff */
[----:B------:R-:W-:Y:S02]  /*0ae0*/  USHF.L.U32 UR13, UR12, 0xb, URZ ;  /* 0x0000000b0c0d7899 */ /* 0x000fe400080006ff */
[----:B------:R-:W-:Y:S01]  /*0af0*/  USHF.L.U32 UR12, UR12, 0x1, URZ ;  /* 0x000000010c0c7899 */ /* 0x000fe200080006ff */
[----:B------:R-:W-:Y:S01]  /*0b00*/  ELECT P0, URZ, PT ;  /* 0x0000000000ff782f */ /* 0x000fe20003800000 */
[----:B------:R-:W2:Y:S10]  /*0b10*/  FENCE.VIEW.ASYNC.S ;  /* 0x00000000000073c6 */ /* 0x000eb40000000000 */
[----:B--2---:R2:W3:Y:S01]  /*0b20*/  SYNCS.EXCH.64 URZ, [UR8+0x190], UR12 ;  /* 0x0001900c08ff75b2 */ /* 0x0044e20008000100 */
[----:B------:R2:W1:Y:S01]  /*0b30*/  SYNCS.EXCH.64 URZ, [UR8+0x198], UR12 ;  /* 0x0001980c08ff75b2 */ /* 0x0004620008000100 */
[----:B------:R-:W-:Y:S01]  /*0b40*/  NOP ;  /* 0x0000000000007918 */ /* 0x000fe20000000000 */
.L_x_12:
[----:B------:R-:W4:Y:S01]  /*0b50*/  SHFL.IDX PT, R0, R106, RZ, 0x1f ;  /* 0x00001fff6a007589 */ /* 0x000f2200000e0000 */
[----:B------:R-:W-:Y:S01]  /*0b60*/  NOP ;  /* 0x0000000000007918 */ /* 0x000fe20000000000 */
[----:B----4-:R-:W-:-:S13]  /*0b70*/  ISETP.NE.AND P0, PT, R0, 0x4, PT ;  /* 0x000000040000780c */ /* 0x010fda0003f05270 */
[----:B------:R-:W-:Y:S05]  /*0b80*/  @P0 BRA `(.L_x_13) ;  /* 0x0000000000480947 */ /* 0x000fea0003800000 */
[----:B---3--:R-:W-:Y:S01]  /*0b90*/  UMOV UR9, 0x1e0 ;  /* 0x000001e000097882 */ /* 0x008fe20000000000 */
[----:B--2---:R-:W-:Y:S01]  /*0ba0*/  UMOV UR8, 0x400 ;  /* 0x0000040000087882 */ /* 0x004fe20000000000 */
[----:B------:R-:W-:Y:S01]  /*0bb0*/  USEL UR9, UR9, 0x1a0, UP5 ;  /* 0x000001a009097887 */ /* 0x000fe2000a800000 */
        /* <DEDUP_REMOVED lines=9> */
[----:B------:R-:W2:Y:S02]  /*0c50*/  FENCE.VIEW.ASYNC.S ;  /* 0x00000000000073c6 */ /* 0x000ea40000000000 */
[----:B--2---:R4:W2:Y:S08]  /*0c60*/  SYNCS.EXCH.64 URZ, [UR8+0x1a0], UR12 ;  /* 0x0001a00c08ff75b2 */ /* 0x0048b00008000100 */
[----:B------:R4:W3:Y:S01]  /*0c70*/  SYNCS.EXCH.64 URZ, [UR8+0x1b0], UR14 ;  /* 0x0001b00e08ff75b2 */ /* 0x0008e20008000100 */
[----:B------:R4:W1:Y:S01]  /*0c80*/  SYNCS.EXCH.64 URZ, [UR8+0x1a8], UR12 ;  /* 0x0001a80c08ff75b2 */ /* 0x0008620008000100 */
[----:B------:R4:W1:Y:S02]  /*0c90*/  SYNCS.EXCH.64 URZ, [UR8+0x1b8], UR14 ;  /* 0x0001b80e08ff75b2 */ /* 0x0008640008000100 */
[----:B----4-:R-:W-:Y:S01]  /*0ca0*/  NOP ;  /* 0x0000000000007918 */ /* 0x010fe20000000000 */
.L_x_13:
[----:B------:R-:W4:Y:S01]  /*0cb0*/  SHFL.IDX PT, R0, R106, RZ, 0x1f ;  /* 0x00001fff6a007589 */ /* 0x000f2200000e0000 */
[----:B------:R-:W-:Y:S01]  /*0cc0*/  NOP ;  /* 0x0000000000007918 */ /* 0x000fe20000000000 */
[----:B----4-:R-:W-:-:S13]  /*0cd0*/  ISETP.NE.AND P0, PT, R0, 0x5, PT ;  /* 0x000000050000780c */ /* 0x010fda0003f05270 */
[----:B------:R-:W-:Y:S05]  /*0ce0*/  @P0 BRA `(.L_x_14) ;  /* 0x0000000000540947 */ /* 0x000fea0003800000 */
[----:B---3--:R-:W-:Y:S01]  /*0cf0*/  UMOV UR9, 0x400 ;  /* 0x0000040000097882 */ /* 0x008fe20000000000 */
[----:B--2---:R-:W-:Y:S01]  /*0d00*/  UMOV UR8, 0x1 ;  /* 0x0000000100087882 */ /* 0x004fe20000000000 */
        /* <DEDUP_REMOVED lines=13> */
[----:B------:R4:W1:Y:S01]  /*0de0*/  SYNCS.EXCH.64 URZ, [UR9+0x1e8], UR14 ;  /* 0x0001e80e09ff75b2 */ /* 0x0008620008000100 */
[----:B------:R4:W1:Y:S01]  /*0df0*/  SYNCS.EXCH.64 URZ, [UR9+0x1d0], UR12 ;  /* 0x0001d00c09ff75b2 */ /* 0x0008620008000100 */
[----:B------:R4:W1:Y:S01]  /*0e00*/  SYNCS.EXCH.64 URZ, [UR9+0x1f0], UR14 ;  /* 0x0001f00e09ff75b2 */ /* 0x0008620008000100 */
[----:B------:R4:W1:Y:S01]  /*0e10*/  SYNCS.EXCH.64 URZ, [UR9+0x1d8], UR12 ;  /* 0x0001d80c09ff75b2 */ /* 0x0008620008000100 */
[----:B------:R4:W1:Y:S02]  /*0e20*/  SYNCS.EXCH.64 URZ, [UR9+0x1f8], UR14 ;  /* 0x0001f80e09ff75b2 */ /* 0x0008640008000100 */
[----:B----4-:R-:W-:Y:S01]  /*0e30*/  NOP ;  /* 0x0000000000007918 */ /* 0x010fe20000000000 */
.L_x_14:
[----:B------:R-:W4:Y:S01]  /*0e40*/  SHFL.IDX PT, R0, R106, RZ, 0x1f ;  /* 0x00001fff6a007589 */ /* 0x000f2200000e0000 */
[----:B------:R-:W-:Y:S01]  /*0e50*/  ISETP.NE.OR P1, PT, RZ, UR10, !P1 ;  /* 0x0000000aff007c0c */ /* 0x000fe2000cf25670 */
[----:B------:R-:W-:Y:S01]  /*0e60*/  NOP ;  /* 0x0000000000007918 */ /* 0x000fe20000000000 */
[----:B----4-:R-:W-:-:S13]  /*0e70*/  ISETP.NE.AND P0, PT, R0, 0x3, PT ;  /* 0x000000030000780c */ /* 0x010fda0003f05270 */
[----:B------:R-:W-:Y:S05]  /*0e80*/  @P0 BRA `(.L_x_15) ;  /* 0x0000000000340947 */ /* 0x000fea0003800000 */
[----:B--2---:R-:W-:Y:S01]  /*0e90*/  UMOV UR8, 0x400 ;  /* 0x0000040000087882 */ /* 0x004fe20000000000 */
[----:B------:R-:W-:Y:S01]  /*0ea0*/  UMOV UR6, 0x20 ;  /* 0x0000002000067882 */ /* 0x000fe20000000000 */
[----:B------:R-:W-:Y:S02]  /*0eb0*/  ULEA UR8, UR37, UR8, 0x18 ;  /* 0x0000000825087291 */ /* 0x000fe4000f8ec0ff */
[----:B---3--:R-:W-:-:S04]  /*0ec0*/  UIADD3 UR12, UPT, UPT, -UR6, 0x100000, URZ ;  /* 0x00100000060c7890 */ /* 0x008fc8000fffe1ff */
[----:B------:R-:W-:Y:S02]  /*0ed0*/  USHF.L.U32 UR13, UR12, 0xb, URZ ;  /* 0x0000000b0c0d7899 */ /* 0x000fe400080006ff */
[----:B------:R-:W-:Y:S01]  /*0ee0*/  USHF.L.U32 UR12, UR12, 0x1, URZ ;  /* 0x000000010c0c7899 */ /* 0x000fe200080006ff */
[----:B------:R-:W-:Y:S01]  /*0ef0*/  ELECT P0, URZ, PT ;  /* 0x0000000000ff782f */ /* 0x000fe20003800000 */
[----:B------:R-:W2:Y:S10]  /*0f00*/  FENCE.VIEW.ASYNC.S ;  /* 0x00000000000073c6 */ /* 0x000eb40000000000 */
[----:B--2---:R4:W2:Y:S01]  /*0f10*/  SYNCS.EXCH.64 URZ, [UR8+0x200], UR12 ;  /* 0x0002000c08ff75b2 */ /* 0x0048a20008000100 */
[----:B------:R4:W3:Y:S01]  /*0f20*/  SYNCS.EXCH.64 URZ, [UR8+0x210], UR12 ;  /* 0x0002100c08ff75b2 */ /* 0x0008e20008000100 */
[----:B------:R4:W1:Y:S01]  /*0f30*/  SYNCS.EXCH.64 URZ, [UR8+0x208], UR12 ;  /* 0x0002080c08ff75b2 */ /* 0x0008620008000100 */
[----:B------:R4:W1:Y:S02]  /*0f40*/  SYNCS.EXCH.64 URZ, [UR8+0x218], UR12 ;  /* 0x0002180c08ff75b2 */ /* 0x0008640008000100 */
[----:B----4-:R-:W-:Y:S01]  /*0f50*/  NOP ;  /* 0x0000000000007918 */ /* 0x010fe20000000000 */
.L_x_15:
[----:B------:R-:W-:Y:S01]  /*0f60*/  VOTEU.ALL UP1, P1 ;  /* 0x0000000000ff7886 */ /* 0x000fe20000820000 */
[----:B--2---:R-:W2:Y:S01]  /*0f70*/  LDCU UR8, c[0x0][0x36c] ;  /* 0x00006d80ff0877ac */ /* 0x004ea20008000800 */
[----:B------:R-:W-:Y:S01]  /*0f80*/  NOP ;  /* 0x0000000000007918 */ /* 0x000fe20000000000 */
[----:B------:R-:W-:Y:S01]  /*0f90*/  LOP3.LUT R10, R103, 0x1f, RZ, 0xc0, !PT ;  /* 0x0000001f670a7812 */ /* 0x000fe200078ec0ff */
[----:B---3--:R-:W-:Y:S01]  /*0fa0*/  UMOV UR12, 0x20 ;  /* 0x00000020000c7882 */ /* 0x008fe20000000000 */
[----:B------:R-:W-:Y:S01]  /*0fb0*/  @!UP1 UMOV UR6, 0x400 ;  /* 0x0000040000069882 */ /* 0x000fe20000000000 */
[----:B------:R-:W-:-:S04]  /*0fc0*/  @!UP1 UIADD3 UR12, UPT, UPT, -UR12, 0x100000, URZ ;  /* 0x001000000c0c9890 */ /* 0x000fc8000fffe1ff */
[----:B------:R-:W-:Y:S02]  /*0fd0*/  @!UP1 USHF.L.U32 UR13, UR12, 0xb, URZ ;  /* 0x0000000b0c0d9899 */ /* 0x000fe400080006ff */
[----:B------:R-:W-:Y:S02]  /*0fe0*/  @!UP1 USHF.L.U32 UR12, UR12, 0x1, URZ ;  /* 0x000000010c0c9899 */ /* 0x000fe400080006ff */
[----:B------:R-:W-:Y:S01]  /*0ff0*/  @!UP1 ULEA UR6, UR37, UR6, 0x18 ;  /* 0x0000000625069291 */ /* 0x000fe2000f8ec0ff */
[----:B------:R-:W-:Y:S01]  /*1000*/  VOTEU.ALL UP1, P1 ;  /* 0x0000000000ff7886 */ /* 0x000fe20000820000 */
[----:B------:R-:W-:Y:S01]  /*1010*/  UISETP.NE.AND UP4, UPT, UR10, URZ, UPT ;  /* 0x000000ff0a00728c */ /* 0x000fe2000bf85270 */
[----:B------:R-:W3:Y:S09]  /*1020*/  FENCE.VIEW.ASYNC.S ;  /* 0x00000000000073c6 */ /* 0x000ef20000000000 */
[----:B---3--:R3:W4:Y:S01]  /*1030*/  @!UP1 SYNCS.EXCH.64 URZ, [UR6+0x220], UR12 ;  /* 0x0002200c06ff95b2 */ /* 0x0087220008000100 */
[----:B--2---:R-:W-:-:S09]  /*1040*/  UISETP.EQ.U32.AND UP1, UPT, UR8, 0x1, UPT ;  /* 0x000000010800788c */ /* 0x004fd2000bf22070 */
[----:B------:R-:W-:Y:S05]  /*1050*/  BRA.U !UP1, `(.L_x_16) ;  /* 0x0000000109087547 */ /* 0x000fea000b800000 */
[----:B-1--4-:R-:W-:Y:S01]  /*1060*/  UCGABAR_ARV ;  /* 0x00000000000079c7 */ /* 0x012fe20008000000 */
[----:B------:R-:W-:Y:S05]  /*1070*/  BRA `(.L_x_17) ;  /* 0x0000000000047947 */ /* 0x000fea0003800000 */
.L_x_16:
[----:B-1--4-:R-:W-:Y:S01]  /*1080*/  NOP ;  /* 0x0000000000007918 */ /* 0x012fe20000000000 */
.L_x_17:
[----:B------:R-:W1:Y:S01]  /*1090*/  S2R R98, SR_CTAID.Y ;  /* 0x0000000000627919 */ /* 0x000e620000002600 */
[----:B------:R-:W-:-:S05]  /*10a0*/  CS2R.32 R97, SR_CgaSize ;  /* 0x0000000000617805 */ /* 0x000fca0000008a00 */
[----:B------:R-:W-:-:S05]  /*10b0*/  IMAD R97, R97, -0xa0, RZ ;  /* 0xffffff6061617824 */ /* 0x000fca00078e02ff */
[----:B---3--:R-:W-:-:S14]  /*10c0*/  R2UR UR6, R97 ;  /* 0x00000000610672ca */ /* 0x008fdc00000e0000 */
[----:B------:R-:W2:Y:S01]  /*10d0*/  LDCU UR6, c[0x0][UR6+0x2b4] ;  /* 0x00005680060677ac */ /* 0x000ea20008000800 */
[----:B------:R-:W-:-:S05]  /*10e0*/  CS2R.32 R0, SR_CgaSize ;  /* 0x0000000000007805 */ /* 0x000fca0000008a00 */
[----:B------:R-:W-:-:S06]  /*10f0*/  IMAD R0, R0, -0xa0, RZ ;  /* 0xffffff6000007824 */ /* 0x000fcc00078e02ff */
[----:B------:R-:W3:Y:S01]  /*1100*/  LDC R0, c[0x0][R0+0x2a4] ;  /* 0x0000a90000007b82 */ /* 0x000ee20000000800 */
[----:B------:R-:W-:Y:S01]  /*1110*/  PRMT R8, RZ, 0x7610, R8 ;  /* 0x00007610ff087816 */ /* 0x000fe20000000008 */
[----:B------:R-:W4:Y:S01]  /*1120*/  S2R R11, SR_CTAID.X ;  /* 0x00000000000b7919 */ /* 0x000f220000002500 */
[----:B------:R-:W-:-:S05]  /*1130*/  CS2R.32 R97, SR_CgaSize ;  /* 0x0000000000617805 */ /* 0x000fca0000008a00 */
[----:B------:R-:W-:-:S05]  /*1140*/  IMAD R97, R97, -0xa0, RZ ;  /* 0xffffff6061617824 */ /* 0x000fca00078e02ff */
[----:B------:R-:W-:-:S14]  /*1150*/  R2UR UR8, R97 ;  /* 0x00000000610872ca */ /* 0x000fdc00000e0000 */
[----:B------:R-:W3:Y:S01]  /*1160*/  LDCU UR8, c[0x0][UR8+0x2b0] ;  /* 0x00005600080877ac */ /* 0x000ee20008000800 */
[----:B------:R-:W-:Y:S01]  /*1170*/  UISETP.NE.AND UP2, UPT, UR10, 0x2, UPT ;  /* 0x000000020a00788c */ /* 0x000fe2000bf45270 */
[----:B------:R-:W2:Y:S01]  /*1180*/  LDC R9, c[0x0][0xb24] ;  /* 0x0002c900ff097b82 */ /* 0x000ea20000000800 */
[----:B------:R-:W-:-:S05]  /*1190*/  CS2R.32 R2, SR_CgaSize ;  /* 0x0000000000027805 */ /* 0x000fca0000008a00 */
[----:B------:R-:W-:-:S06]  /*11a0*/  IMAD R2, R2, -0xa0, RZ ;  /* 0xffffff6002027824 */ /* 0x000fcc00078e02ff */
[----:B------:R-:W3:Y:S08]  /*11b0*/  LDC R2, c[0x0][R2+0x2a0] ;  /* 0x0000a80002027b82 */ /* 0x000ef00000000800 */
[----:B------:R-:W3:Y:S01]  /*11c0*/  LDC R40, c[0x0][0xb24] ;  /* 0x0002c900ff287b82 */ /* 0x000ee20000000800 */
[----:B-1----:R-:W-:-:S07]  /*11d0*/  I2FP.F32.U32 R3, R98 ;  /* 0x0000006200037245 */ /* 0x002fce0000201000 */
[----:B------:R-:W1:Y:S01]  /*11e0*/  S2UR UR36, SR_CTAID.Z ;  /* 0x00000000002479c3 */ /* 0x000e620000002700 */
[----:B--2---:R-:W-:Y:S01]  /*11f0*/  ISETP.GE.AND P0, PT, R9, 0x1, PT ;  /* 0x000000010900780c */ /* 0x004fe20003f06270 */
[----:B----4-:R-:W-:Y:S01]  /*1200*/  IMAD.MOV.U32 R97, RZ, RZ, R11 ;  /* 0x000000ffff617224 */ /* 0x010fe200078e000b */
[----:B------:R-:W-:Y:S01]  /*1210*/  I2FP.F32.U32 R4, R11 ;  /* 0x0000000b00047245 */ /* 0x000fe20000201000 */
[----:B------:R-:W-:Y:S01]  /*1220*/  FMUL R3, R3, UR6 ;  /* 0x0000000603037c20 */ /* 0x000fe20008400000 */
[----:B------:R-:W2:Y:S03]  /*1230*/  LDCU UR6, c[0x0][0xb30] ;  /* 0x00016600ff0677ac */ /* 0x000ea60008000800 */
[----:B---3--:R-:W-:Y:S01]  /*1240*/  FMUL R4, R4, UR8 ;  /* 0x0000000804047c20 */ /* 0x008fe20008400000 */
[----:B------:R-:W3:Y:S08]  /*1250*/  F2I.U32.TRUNC.NTZ R81, R3 ;  /* 0x0000000300517305 */ /* 0x000ef0000020f000 */
[----:B------:R-:W4:Y:S01]  /*1260*/  F2I.U32.TRUNC.NTZ R96, R4 ;  /* 0x0000000400607305 */ /* 0x000f22000020f000 */
[----:B--2---:R-:W-:Y:S01]  /*1270*/  UISETP.NE.AND UP3, UPT, UR6, 0x1, UPT ;  /* 0x000000010600788c */ /* 0x004fe2000bf65270 */
[----:B---3--:R-:W-:-:S05]  /*1280*/  IADD3 R81, PT, PT, -R81, RZ, RZ ;  /* 0x000000ff51517210 */ /* 0x008fca0007ffe1ff */
[----:B------:R-:W-:Y:S01]  /*1290*/  IMAD R81, R0, R81, R98 ;  /* 0x0000005100517224 */ /* 0x000fe200078e0262 */
[----:B------:R-:W-:Y:S01]  /*12a0*/  PRMT R0, RZ, 0x7610, R0 ;  /* 0x00007610ff007816 */ /* 0x000fe20000000000 */
[----:B----4-:R-:W-:-:S04]  /*12b0*/  IMAD.MOV R96, RZ, RZ, -R96 ;  /* 0x000000ffff607224 */ /* 0x010fc800078e0a60 */
[----:B------:R-:W-:Y:S01]  /*12c0*/  IMAD R96, R2, R96, R11 ;  /* 0x0000006002607224 */ /* 0x000fe200078e020b */
[----:B-1----:R-:W-:Y:S06]  /*12d0*/  BRA.U UP4, `(.L_x_18) ;  /* 0x0000000104247547 */ /* 0x002fec000b800000 */
[----:B------:R-:W-:Y:S01]  /*12e0*/  ISETP.NE.AND P1, PT, R81, RZ, PT ;  /* 0x000000ff5100720c */ /* 0x000fe20003f25270 */
[----:B------:R-:W-:Y:S01]  /*12f0*/  IMAD.MOV.U32 R0, RZ, RZ, 0x3 ;  /* 0x00000003ff007424 */ /* 0x000fe200078e00ff */
[C---:B------:R-:W-:Y:S02]  /*1300*/  LOP3.LUT R3, R96.reuse, 0xfffffffe, RZ, 0xc0, !PT ;  /* 0xfffffffe60037812 */ /* 0x040fe400078ec0ff */
[----:B------:R-:W-:Y:S02]  /*1310*/  ISETP.LT.U32.OR P1, PT, R96, 0x2, !P1 ;  /* 0x000000026000780c */ /* 0x000fe40004f21470 */
[----:B------:R-:W-:Y:S02]  /*1320*/  SHF.L.U32 R0, R0, R3, RZ ;  /* 0x0000000300007219 */ /* 0x000fe400000006ff */
[----:B------:R-:W-:Y:S02]  /*1330*/  SEL R5, RZ, 0x1, !P1 ;  /* 0x00000001ff057807 */ /* 0x000fe40004800000 */
[----:B------:R-:W-:-:S05]  /*1340*/  SEL R2, RZ, 0x2, !P1 ;  /* 0x00000002ff027807 */ /* 0x000fca0004800000 */
[----:B------:R-:W-:-:S05]  /*1350*/  IMAD.IADD R2, R5, 0x1, R2 ;  /* 0x0000000105027824 */ /* 0x000fca00078e0202 */
[----:B------:R-:W-:Y:S02]  /*1360*/  PRMT R8, R2, 0x7610, R8 ;  /* 0x0000761002087816 */ /* 0x000fe40000000008 */
.L_x_18:
[----:B------:R-:W-:Y:S05]  /*1370*/  @!P0 BRA `(.L_x_19) ;  /* 0x0000000000b88947 */ /* 0x000fea0003800000 */
[----:B------:R-:W1:Y:S01]  /*1380*/  LDC.64 R4, c[0x0][0xb18] ;  /* 0x0002c600ff047b82 */ /* 0x000e620000000a00 */
[----:B------:R-:W-:-:S07]  /*1390*/  ISETP.NE.AND P0, PT, R9, 0x1, PT ;  /* 0x000000010900780c */ /* 0x000fce0003f05270 */
[----:B------:R-:W2:Y:S08]  /*13a0*/  LDC R14, c[0x0][0xb0c] ;  /* 0x0002c300ff0e7b82 */ /* 0x000eb00000000800 */
[----:B------:R-:W3:Y:S08]  /*13b0*/  LDC R13, c[0x0][0x370] ;  /* 0x0000dc00ff0d7b82 */ /* 0x000ef00000000800 */
[----:B------:R-:W4:Y:S01]  /*13c0*/  LDC R16, c[0x0][0x374] ;  /* 0x0000dd00ff107b82 */ /* 0x000f220000000800 */
[----:B-1----:R-:W-:-:S07]  /*13d0*/  ISETP.NE.AND P1, PT, R4, 0x1, PT ;  /* 0x000000010400780c */ /* 0x002fce0003f25270 */
[----:B------:R-:W3:Y:S01]  /*13e0*/  LDC.64 R6, c[0x0][0xb10] ;  /* 0x0002c400ff067b82 */ /* 0x000ee20000000a00 */
[----:B--2---:R-:W-:-:S07]  /*13f0*/  ISETP.NE.AND P2, PT, R14, 0x1, PT ;  /* 0x000000010e00780c */ /* 0x004fce0003f45270 */
[----:B------:R-:W1:Y:S08]  /*1400*/  LDC R12, c[0x0][0xb20] ;  /* 0x0002c800ff0c7b82 */ /* 0x000e700000000800 */
[----:B------:R-:W2:Y:S01]  /*1410*/  LDC.64 R2, c[0x0][0xb28] ;  /* 0x0002ca00ff027b82 */ /* 0x000ea20000000a00 */
[----:B----4-:R-:W-:-:S04]  /*1420*/  IMAD.HI.U32 R15, R16, R5, RZ ;  /* 0x00000005100f7227 */ /* 0x010fc800078e00ff */
[----:B------:R-:W-:-:S04]  /*1430*/  IMAD.HI.U32 R5, R98, R5, RZ ;  /* 0x0000000562057227 */ /* 0x000fc800078e00ff */
[----:B---3--:R-:W-:-:S04]  /*1440*/  IMAD.HI.U32 R18, R13, R6, RZ ;  /* 0x000000060d127227 */ /* 0x008fc800078e00ff */
[C---:B------:R-:W-:Y:S01]  /*1450*/  IMAD.HI.U32 R20, R11.reuse, R6, RZ ;  /* 0x000000060b147227 */ /* 0x040fe200078e00ff */
[-C--:B------:R-:W-:Y:S02]  /*1460*/  @P2 SHF.R.U32.HI R13, RZ, R7.reuse, R18 ;  /* 0x00000007ff0d2219 */ /* 0x080fe40000011612 */
[-C--:B-1----:R-:W-:Y:S02]  /*1470*/  @P1 SHF.R.U32.HI R16, RZ, R12.reuse, R15 ;  /* 0x0000000cff101219 */ /* 0x082fe4000001160f */
[----:B------:R-:W-:Y:S02]  /*1480*/  SHF.R.U32.HI R5, RZ, R12, R5 ;  /* 0x0000000cff057219 */ /* 0x000fe40000011605 */
[----:B------:R-:W-:Y:S02]  /*1490*/  SHF.R.U32.HI R20, RZ, R7, R20 ;  /* 0x00000007ff147219 */ /* 0x000fe40000011614 */
[----:B------:R-:W-:Y:S01]  /*14a0*/  SEL R5, R98, R5, !P1 ;  /* 0x0000000562057207 */ /* 0x000fe20004800000 */
[----:B--2---:R-:W-:Y:S01]  /*14b0*/  IMAD.HI.U32 R18, R16, R2, RZ ;  /* 0x0000000210127227 */ /* 0x004fe200078e00ff */
[----:B------:R-:W-:-:S02]  /*14c0*/  SEL R97, R11, R20, !P2 ;  /* 0x000000140b617207 */ /* 0x000fc40005000000 */
[----:B------:R-:W-:Y:S01]  /*14d0*/  IADD3 R7, PT, PT, -R5, RZ, RZ ;  /* 0x000000ff05077210 */ /* 0x000fe20007ffe1ff */
[----:B------:R-:W-:Y:S01]  /*14e0*/  IMAD.HI.U32 R6, R13, R2, RZ ;  /* 0x000000020d067227 */ /* 0x000fe200078e00ff */
[----:B------:R-:W-:-:S03]  /*14f0*/  @P0 SHF.R.U32.HI R16, RZ, R3, R18 ;  /* 0x00000003ff100219 */ /* 0x000fc60000011612 */
[----:B------:R-:W-:Y:S01]  /*1500*/  IMAD R7, R4, R7, R98 ;  /* 0x0000000704077224 */ /* 0x000fe200078e0262 */
[----:B------:R-:W-:Y:S01]  /*1510*/  @P0 SHF.R.U32.HI R13, RZ, R3, R6 ;  /* 0x00000003ff0d0219 */ /* 0x000fe20000011606 */
[----:B------:R-:W-:-:S04]  /*1520*/  IMAD R16, R16, R9, RZ ;  /* 0x0000000910107224 */ /* 0x000fc800078e02ff */
[----:B------:R-:W-:Y:S01]  /*1530*/  IMAD R6, R13, R9, RZ ;  /* 0x000000090d067224 */ /* 0x000fe200078e02ff */
[----:B------:R-:W-:-:S04]  /*1540*/  ISETP.GE.AND P1, PT, R5, R16, PT ;  /* 0x000000100500720c */ /* 0x000fc80003f26270 */
[----:B------:R-:W-:Y:S01]  /*1550*/  ISETP.GE.OR P1, PT, R97, R6, P1 ;  /* 0x000000066100720c */ /* 0x000fe20000f26670 */
[----:B------:R-:W-:-:S05]  /*1560*/  IMAD.HI.U32 R6, R5, R2, RZ ;  /* 0x0000000205067227 */ /* 0x000fca00078e00ff */
[----:B------:R-:W-:-:S04]  /*1570*/  SHF.R.U32.HI R6, RZ, R3, R6 ;  /* 0x00000003ff067219 */ /* 0x000fc80000011606 */
[----:B------:R-:W-:-:S03]  /*1580*/  SEL R6, R5, R6, !P0 ;  /* 0x0000000605067207 */ /* 0x000fc60004000000 */
[----:B------:R-:W-:Y:S01]  /*1590*/  @!P1 IMAD.HI.U32 R12, R97, R2, RZ ;  /* 0x00000002610c9227 */ /* 0x000fe200078e00ff */
[----:B------:R-:W-:-:S04]  /*15a0*/  IADD3 R2, PT, PT, -R6, RZ, RZ ;  /* 0x000000ff06027210 */ /* 0x000fc80007ffe1ff */
[----:B------:R-:W-:Y:S01]  /*15b0*/  @!P1 SHF.R.U32.HI R12, RZ, R3, R12 ;  /* 0x00000003ff0c9219 */ /* 0x000fe2000001160c */
[----:B------:R-:W-:-:S03]  /*15c0*/  IMAD R2, R9, R2, R5 ;  /* 0x0000000209027224 */ /* 0x000fc600078e0205 */
[----:B------:R-:W-:-:S05]  /*15d0*/  @!P1 SEL R3, R97, R12, !P0 ;  /* 0x0000000c61039207 */ /* 0x000fca0004000000 */
[--C-:B------:R-:W-:Y:S02]  /*15e0*/  @!P1 IMAD.IADD R6, R6, 0x1, -R3.reuse ;  /* 0x0000000106069824 */ /* 0x100fe400078e0a03 */
[----:B------:R-:W-:Y:S01]  /*15f0*/  @!P1 IMAD R3, R2, R13, R3 ;  /* 0x0000000d02039224 */ /* 0x000fe200078e0203 */
[----:B------:R-:W-:Y:S01]  /*1600*/  IADD3 R2, PT, PT, -R97, RZ, RZ ;  /* 0x000000ff61027210 */ /* 0x000fe20007ffe1ff */
[----:B------:R-:W-:Y:S02]  /*1610*/  @!P1 IMAD R5, R6, R9, R97 ;  /* 0x0000000906059224 */ /* 0x000fe400078e0261 */
[----:B------:R-:W-:Y:S02]  /*1620*/  @!P1 IMAD.MOV.U32 R97, RZ, RZ, R3 ;  /* 0x000000ffff619224 */ /* 0x000fe400078e0003 */
[----:B------:R-:W-:Y:S02]  /*1630*/  IMAD R2, R14, R2, R11 ;  /* 0x000000020e027224 */ /* 0x000fe400078e020b */
[----:B------:R-:W-:-:S02]  /*1640*/  IMAD R98, R5, R4, R7 ;  /* 0x0000000405627224 */ /* 0x000fc400078e0207 */
[----:B------:R-:W-:Y:S02]  /*1650*/  IMAD R97, R97, R14, R2 ;  /* 0x0000000e61617224 */ /* 0x000fe400078e0202 */
.L_x_19:
[----:B------:R-:W-:Y:S05]  /*1660*/  BRA.U UP3, `(.L_x_20) ;  /* 0x0000000103407547 */ /* 0x000fea000b800000 */
[----:B------:R-:W1:Y:S08]  /*1670*/  LDC.64 R4, c[0x0][0xb10] ;  /* 0x0002c400ff047b82 */ /* 0x000e700000000a00 */
[----:B------:R-:W2:Y:S08]  /*1680*/  LDC.64 R2, c[0x0][0xb18] ;  /* 0x0002c600ff027b82 */ /* 0x000eb00000000a00 */
[----:B------:R-:W3:Y:S08]  /*1690*/  LDC R6, c[0x0][0xb20] ;  /* 0x0002c800ff067b82 */ /* 0x000ef00000000800 */
[----:B------:R-:W4:Y:S01]  /*16a0*/  LDC R12, c[0x0][0xb0c] ;  /* 0x0002c300ff0c7b82 */ /* 0x000f220000000800 */
[----:B-1----:R-:W-:-:S05]  /*16b0*/  IMAD.HI.U32 R4, R97, R4, RZ ;  /* 0x0000000461047227 */ /* 0x002fca00078e00ff */
[----:B------:R-:W-:Y:S01]  /*16c0*/  SHF.R.U32.HI R4, RZ, R5, R4 ;  /* 0x00000005ff047219 */ /* 0x000fe20000011604 */
[----:B--2---:R-:W-:Y:S01]  /*16d0*/  IMAD.HI.U32 R3, R98, R3, RZ ;  /* 0x0000000362037227 */ /* 0x004fe200078e00ff */
[----:B------:R-:W-:-:S04]  /*16e0*/  ISETP.NE.AND P0, PT, R2, 0x1, PT ;  /* 0x000000010200780c */ /* 0x000fc80003f05270 */
[----:B---3--:R-:W-:-:S04]  /*16f0*/  SHF.R.U32.HI R3, RZ, R6, R3 ;  /* 0x00000006ff037219 */ /* 0x008fc80000011603 */
[----:B------:R-:W-:Y:S02]  /*1700*/  SEL R3, R98, R3, !P0 ;  /* 0x0000000362037207 */ /* 0x000fe40004000000 */
[----:B----4-:R-:W-:-:S04]  /*1710*/  ISETP.NE.AND P1, PT, R12, 0x1, PT ;  /* 0x000000010c00780c */ /* 0x010fc80003f25270 */
[----:B------:R-:W-:-:S05]  /*1720*/  SEL R6, R97, R4, !P1 ;  /* 0x0000000461067207 */ /* 0x000fca0004800000 */
[----:B------:R-:W-:Y:S02]  /*1730*/  IMAD.IADD R4, R3, 0x1, -R6 ;  /* 0x0000000103047824 */ /* 0x000fe400078e0a06 */
[----:B------:R-:W-:Y:S02]  /*1740*/  IMAD.IADD R3, R6, 0x1, -R3 ;  /* 0x0000000106037824 */ /* 0x000fe400078e0a03 */
[----:B------:R-:W-:Y:S02]  /*1750*/  IMAD R97, R4, R12, R97 ;  /* 0x0000000c04617224 */ /* 0x000fe400078e0261 */
[----:B------:R-:W-:Y:S02]  /*1760*/  IMAD R98, R3, R2, R98 ;  /* 0x0000000203627224 */ /* 0x000fe400078e0262 */
.L_x_20:
[----:B------:R-:W-:Y:S05]  /*1770*/  BRA.U !UP1, `(.L_x_21) ;  /* 0x00000001090c7547 */ /* 0x000fea000b800000 */
[----:B------:R-:W-:Y:S01]  /*1780*/  UCGABAR_WAIT ;  /* 0x0000000000007dc7 */ /* 0x000fe20008000000 */
[----:B------:R-:W-:Y:S01]  /*1790*/  CCTL.IVALL ;  /* 0x00000000ff00798f */ /* 0x000fe20002000000 */
[----:B------:R-:W-:Y:S05]  /*17a0*/  BRA `(.L_x_22) ;  /* 0x0000000000047947 */ /* 0x000fea0003800000 */
.L_x_21:
[----:B------:R-:W-:Y:S06]  /*17b0*/  BAR.SYNC.DEFER_BLOCKING 0x0 ;  /* 0x0000000000007b1d */ /* 0x000fec0000010000 */
.L_x_22:
[----:B------:R-:W-:Y:S05]  /*17c0*/  BRA.U UP2, `(.L_x_23) ;  /* 0x0000001d02847547 */ /* 0x000fea000b800000 */
[----:B------:R-:W1:Y:S01]  /*17d0*/  LDCU UR15, c[0x0][0x38c] ;  /* 0x00007180ff0f77ac */ /* 0x000e620008000800 */
[----:B------:R-:W2:Y:S01]  /*17e0*/  LDC R9, c[0x0][0x370] ;  /* 0x0000dc00ff097b82 */ /* 0x000ea20000000800 */
[C---:B------:R-:W-:Y:S01]  /*17f0*/  IMAD.SHL.U32 R17, R11.reuse, 0x10, RZ ;  /* 0x000000100b117824 */ /* 0x040fe200078e00ff */
[----:B------:R-:W-:Y:S01]  /*1800*/  PLOP3.LUT P1, PT, PT, PT, UP5, 0x80, 0x8 ;  /* 0x000000000008781c */ /* 0x000fe20003f2f058 */
[----:B------:R-:W-:Y:S01]  /*1810*/  UISETP.NE.AND UP1, UPT, UR10, URZ, UPT ;  /* 0x000000ff0a00728c */ /* 0x000fe2000bf25270 */
[----:B------:R-:W-:Y:S01]  /*1820*/  ISETP.NE.AND P4, PT, R10, RZ, P5 ;  /* 0x000000ff0a00720c */ /* 0x000fe20002f85270 */
[----:B------:R-:W-:Y:S01]  /*1830*/  IMAD.SHL.U32 R16, R11, 0x80, RZ ;  /* 0x000000800b107824 */ /* 0x000fe200078e00ff */
[----:B------:R-:W-:Y:S01]  /*1840*/  PLOP3.LUT P1, PT, P1, PT, PT, 0x8, 0x80 ;  /* 0x000000000080781c */ /* 0x000fe20000f2e170 */
[----:B------:R-:W-:Y:S01]  /*1850*/  IMAD.MOV.U32 R15, RZ, RZ, 0x1 ;  /* 0x00000001ff0f7424 */ /* 0x000fe200078e00ff */
[----:B------:R-:W3:Y:S01]  /*1860*/  LDC R0, c[0x0][0x374] ;  /* 0x0000dd00ff007b82 */ /* 0x000ee20000000800 */
[----:B------:R-:W-:Y:S01]  /*1870*/  IMAD.MOV.U32 R14, RZ, RZ, RZ ;  /* 0x000000ffff0e7224 */ /* 0x000fe200078e00ff */
[----:B------:R-:W-:Y:S01]  /*1880*/  CS2R R12, SRZ ;  /* 0x00000000000c7805 */ /* 0x000fe2000001ff00 */
[----:B------:R-:W-:Y:S01]  /*1890*/  IMAD.MOV.U32 R10, RZ, RZ, 0x1 ;  /* 0x00000001ff0a7424 */ /* 0x000fe200078e00ff */
[----:B------:R-:W-:Y:S01]  /*18a0*/  LOP3.LUT R17, R17, 0x10, RZ, 0xc0, !PT ;  /* 0x0000001011117812 */ /* 0x000fe200078ec0ff */
[----:B------:R-:W4:Y:S01]  /*18b0*/  LDCU.64 UR24, c[0x0][0x348] ;  /* 0x00006900ff1877ac */ /* 0x000f220008000a00 */
[----:B-1----:R-:W-:-:S02]  /*18c0*/  UIADD3 UR4, UPT, UPT, UR15, 0x3f, URZ ;  /* 0x0000003f0f047890 */ /* 0x002fc4000fffe0ff */
[----:B------:R-:W-:Y:S02]  /*18d0*/  USEL UR7, UR7, 0x2, UP1 ;  /* 0x0000000207077887 */ /* 0x000fe40008800000 */
[----:B------:R-:W-:Y:S01]  /*18e0*/  USHF.R.S32.HI UR22, URZ, 0x1f, UR4 ;  /* 0x0000001fff167899 */ /* 0x000fe20008011404 */
[----:B------:R-:W-:-:S03]  /*18f0*/  UMOV UR13, URZ ;  /* 0x000000ff000d7c82 */ /* 0x000fc60008000000 */
[----:B------:R-:W-:Y:S02]  /*1900*/  ULEA.HI UR22, UR22, UR4, URZ, 0x6 ;  /* 0x0000000416167291 */ /* 0x000fe4000f8f30ff */
[----:B------:R-:W-:Y:S02]  /*1910*/  UIADD3 UR4, UPT, UPT, UR15, -0x1, URZ ;  /* 0xffffffff0f047890 */ /* 0x000fe4000fffe0ff */
[----:B------:R-:W-:Y:S02]  /*1920*/  USHF.R.S32.HI UR22, URZ, 0x6, UR22 ;  /* 0x00000006ff167899 */ /* 0x000fe40008011416 */
[----:B------:R-:W-:Y:S02]  /*1930*/  UISETP.GE.U32.AND UP2, UPT, UR4, -0x7f, UPT ;  /* 0xffffff810400788c */ /* 0x000fe4000bf46070 */
[----:B------:R-:W-:Y:S02]  /*1940*/  UISETP.LT.U32.AND UP0, UPT, UR22, 0x18, UPT ;  /* 0x000000181600788c */ /* 0x000fe4000bf01070 */
[----:B------:R-:W-:-:S02]  /*1950*/  UIADD3 UR15, UPT, UPT, UR15, 0x7e, URZ ;  /* 0x0000007e0f0f7890 */ /* 0x000fc4000fffe0ff */
[----:B------:R-:W-:-:S04]  /*1960*/  USEL UR21, UR22, 0x18, UP0 ;  /* 0x0000001816157887 */ /* 0x000fc80008000000 */
[----:B------:R-:W-:Y:S02]  /*1970*/  UIADD3 UR6, UPT, UPT, UR21, -0x1, URZ ;  /* 0xffffffff15067890 */ /* 0x000fe4000fffe0ff */
[----:B------:R-:W-:Y:S02]  /*1980*/  @UP2 UIADD3 UR6, UPT, UPT, UR21, URZ, URZ ;  /* 0x000000ff15062290 */ /* 0x000fe4000fffe0ff */
[----:B------:R-:W-:Y:S02]  /*1990*/  UIADD3 UR14, UPT, UPT, UR22, -UR21, URZ ;  /* 0x80000015160e7290 */ /* 0x000fe4000fffe0ff */
[----:B------:R-:W-:Y:S02]  /*19a0*/  UIADD3 UR5, UPT, UPT, UR6, 0x1, URZ ;  /* 0x0000000106057890 */ /* 0x000fe4000fffe0ff */
[----:B--2-4-:R-:W-:-:S12]  /*19b0*/  UIADD3 UR6, UPT, UPT, -UR6, URZ, URZ ;  /* 0x000000ff06067290 */ /* 0x014fd8000fffe1ff */
.L_x_43:
[----:B------:R-:W-:Y:S01]  /*19c0*/  UISETP.NE.AND UP0, UPT, UR37, URZ, UPT ;  /* 0x000000ff2500728c */ /* 0x000fe2000bf05270 */
[----:B------:R-:W1:Y:S08]  /*19d0*/  S2UR UR37, SR_CgaCtaId ;  /* 0x00000000002579c3 */ /* 0x000e700000008800 */
[----:B------:R-:W-:Y:S05]  /*19e0*/  BRA.U UP0, `(.L_x_24) ;  /* 0x0000000100347547 */ /* 0x000fea000b800000 */
[----:B------:R-:W2:Y:S01]  /*19f0*/  S2R R2, SR_CgaCtaId ;  /* 0x0000000000027919 */ /* 0x000ea20000008800 */
[----:B------:R-:W-:-:S04]  /*1a00*/  MOV R3, 0x400 ;  /* 0x0000040000037802 */ /* 0x000fc80000000f00 */
[----:B--2---:R-:W-:Y:S02]  /*1a10*/  LEA R3, R2, R3, 0x18 ;  /* 0x0000000302037211 */ /* 0x004fe400078ec0ff */
[----:B------:R-:W-:-:S03]  /*1a20*/  SHF.L.U32 R2, R10, 0x1f, RZ ;  /* 0x0000001f0a027819 */ /* 0x000fc600000006ff */
[----:B------:R-:W-:-:S04]  /*1a30*/  IMAD R3, R12, 0x8, R3 ;  /* 0x000000080c037824 */ /* 0x000fc800078e0203 */
[----:B------:R-:W2:Y:S02]  /*1a40*/  SYNCS.PHASECHK.TRANS64.TRYWAIT P0, [R3+URZ+0x210], R2 ;  /* 0x00021002030075a7 */ /* 0x000ea400080011ff */
[----:B--2---:R-:W-:Y:S05]  /*1a50*/  @!P0 BRA `(.L_x_25) ;  /* 0x0000005800c88947 */ /* 0x004fea0003800000 */
.L_x_134:
[----:B------:R-:W-:Y:S01]  /*1a60*/  VIADD R12, R12, 0x1 ;  /* 0x000000010c0c7836 */ /* 0x000fe20000000000 */
[----:B------:R2:W-:Y:S04]  /*1a70*/  SYNCS.ARRIVE.TRANS64.A1T0 RZ, [R3+URZ+0x200], RZ ;  /* 0x000200ff03ff79a7 */ /* 0x0005e800081000ff */
[----:B------:R-:W-:-:S04]  /*1a80*/  ISETP.NE.AND P0, PT, R12, 0x2, PT ;  /* 0x000000020c00780c */ /* 0x000fc80003f05270 */
[----:B------:R-:W-:Y:S02]  /*1a90*/  SEL R12, R12, RZ, P0 ;  /* 0x000000ff0c0c7207 */ /* 0x000fe40000000000 */
[----:B--2---:R-:W-:-:S04]  /*1aa0*/  SEL R3, RZ, 0x1, P0 ;  /* 0x00000001ff037807 */ /* 0x004fc80000000000 */
[----:B------:R-:W-:-:S07]  /*1ab0*/  LOP3.LUT R10, R10, R3, RZ, 0x3c, !PT ;  /* 0x000000030a0a7212 */ /* 0x000fce00078e3cff */
.L_x_24:
[----:B------:R-:W-:Y:S01]  /*1ac0*/  UMOV UR4, 0x400 ;  /* 0x0000040000047882 */ /* 0x000fe20000000000 */
[----:B------:R-:W-:Y:S01]  /*1ad0*/  LEA.HI R3, R97, R97, RZ, 0x1 ;  /* 0x0000006161037211 */ /* 0x000fe200078f08ff */
[----:B-1----:R-:W-:Y:S01]  /*1ae0*/  ULEA UR4, UR37, UR4, 0x18 ;  /* 0x0000000425047291 */ /* 0x002fe2000f8ec0ff */
[----:B------:R-:W-:Y:S01]  /*1af0*/  SHF.L.U32 R2, R15, 0x1f, RZ ;  /* 0x0000001f0f027819 */ /* 0x000fe200000006ff */
[----:B------:R-:W-:Y:S01]  /*1b00*/  UISETP.GE.U32.AND UP0, UPT, UR15, 0x7f, UPT ;  /* 0x0000007f0f00788c */ /* 0x000fe2000bf06070 */
[----:B------:R-:W-:Y:S01]  /*1b10*/  R2UR UR35, R16 ;  /* 0x00000000102372ca */ /* 0x000fe200000e0000 */
[----:B------:R-:W-:Y:S01]  /*1b20*/  ULEA UR8, UR13, UR4, 0x3 ;  /* 0x000000040d087291 */ /* 0x000fe2000f8e18ff */
[----:B------:R-:W-:Y:S01]  /*1b30*/  IMAD.SHL.U32 R3, R3, 0x80, RZ ;  /* 0x0000008003037824 */ /* 0x000fe200078e00ff */
[----:B------:R-:W-:Y:S01]  /*1b40*/  R2UR UR11, R17 ;  /* 0x00000000110b72ca */ /* 0x000fe200000e0000 */
[----:B------:R-:W-:-:S03]  /*1b50*/  UMOV UR23, URZ ;  /* 0x000000ff00177c82 */ /* 0x000fc60008000000 */
[----:B------:R-:W-:-:S03]  /*1b60*/  LOP3.LUT R3, R3, 0xffffff00, RZ, 0xc0, !PT ;  /* 0xffffff0003037812 */ /* 0x000fc600078ec0ff */
[----:B------:R1:W2:Y:S01]  /*1b70*/  SYNCS.PHASECHK.TRANS64.TRYWAIT P0, [UR8+0xc0], R2 ;  /* 0x0000c002ff0075a7 */ /* 0x0002a20008001108 */
[----:B------:R-:W-:Y:S02]  /*1b80*/  R2UR UR9, R3 ;  /* 0x00000000030972ca */ /* 0x000fe400000e0000 */
[----:B------:R-:W-:-:S11]  /*1b90*/  R2UR UR8, R98 ;  /* 0x00000000620872ca */ /* 0x000fd600000e0000 */
[----:B------:R-:W-:Y:S02]  /*1ba0*/  ULOP3.LUT UR35, UR9, 0x80, UR35, 0xf8, !UPT ;  /* 0x0000008009237892 */ /* 0x000fe4000f8ef823 */
[----:B------:R-:W-:Y:S01]  /*1bb0*/  ULEA UR11, UR8, UR11, 0x5 ;  /* 0x0000000b080b7291 */ /* 0x000fe2000f8e28ff */
[----:B------:R-:W-:Y:S11]  /*1bc0*/  BRA.U !UP0, `(.L_x_26) ;  /* 0x0000000108c07547 */ /* 0x000ff6000b800000 */
[----:B------:R-:W-:Y:S01]  /*1bd0*/  UMOV UR16, UR6 ;  /* 0x0000000600107c82 */ /* 0x000fe20008000000 */
[----:B------:R-:W-:Y:S01]  /*1be0*/  UMOV UR17, UR13 ;  /* 0x0000000d00117c82 */ /* 0x000fe20008000000 */
[----:B------:R-:W-:-:S05]  /*1bf0*/  UMOV UR34, URZ ;  /* 0x000000ff00227c82 */ /* 0x000fca0008000000 */
.L_x_32:
[----:B------:R-:W-:Y:S01]  /*1c00*/  ULEA UR33, UR17, UR4, 0x3 ;  /* 0x0000000411217291 */ /* 0x000fe2000f8e18ff */
[----:B------:R-:W-:Y:S01]  /*1c10*/  @P5 MOV R3, 0x4800 ;  /* 0x0000480000035802 */ /* 0x000fe20000000f00 */
[----:B-12-4-:R-:W-:Y:S10]  /*1c20*/  @P0 BRA `(.L_x_27) ;  /* 0x00000000000c0947 */ /* 0x016ff40003800000 */
[----:B------:R-:W-:-:S04]  /*1c30*/  SHF.L.U32 R5, R15, 0x1f, RZ ;  /* 0x0000001f0f057819 */ /* 0x000fc800000006ff */
[----:B------:R-:W2:Y:S02]  /*1c40*/  SYNCS.PHASECHK.TRANS64.TRYWAIT P0, [UR33+0xc0], R5 ;  /* 0x0000c005ff0075a7 */ /* 0x000ea40008001121 */
[----:B--2---:R-:W-:Y:S05]  /*1c50*/  @!P0 BRA `(.L_x_28) ;  /* 0x00000058005c8947 */ /* 0x004fea0003800000 */
.L_x_27:
[----:B------:R2:W-:Y:S01]  /*1c60*/  @P5 SYNCS.ARRIVE.TRANS64 RZ, [UR33], R3 ;  /* 0x00000003ffff59a7 */ /* 0x0005e20008000021 */
[----:B------:R-:W-:Y:S02]  /*1c70*/  ULOP3.LUT UR8, UR7, 0x2, URZ, 0xfc, !UPT ;  /* 0x0000000207087892 */ /* 0x000fe4000f8efcff */
[----:B------:R-:W-:Y:S02]  /*1c80*/  UIADD3 UR16, UPT, UPT, UR16, 0x1, URZ ;  /* 0x0000000110107890 */ /* 0x000fe4000fffe0ff */
[----:B------:R-:W-:Y:S02]  /*1c90*/  UISETP.NE.AND UP0, UPT, UR8, 0x2, UPT ;  /* 0x000000020800788c */ /* 0x000fe4000bf05270 */
[----:B------:R-:W-:-:S07]  /*1ca0*/  UISETP.NE.AND UP2, UPT, UR16, 0x1, UPT ;  /* 0x000000011000788c */ /* 0x000fce000bf45270 */
[----:B------:R-:W-:Y:S05]  /*1cb0*/  BRA.U UP0, `(.L_x_29) ;  /* 0x0000000100047547 */ /* 0x000fea000b800000 */
[----:B------:R-:W-:Y:S05]  /*1cc0*/  BPT.TRAP 0x1 ;  /* 0x000000040000795c */ /* 0x000fea0000300000 */
.L_x_29:
[----:B------:R-:W-:Y:S04]  /*1cd0*/  BSSY.RECONVERGENT B0, `(.L_x_30) ;  /* 0x0000003000007945 */ /* 0x000fe80003800200 */
[----:B------:R-:W-:Y:S05]  /*1ce0*/  @!P4 BRA `(.L_x_31) ;  /* 0x000000000004c947 */ /* 0x000fea0003800000 */
[----:B------:R-:W-:Y:S05]  /*1cf0*/  BPT.TRAP 0x1 ;  /* 0x000000040000795c */ /* 0x000fea0000300000 */
.L_x_31:
[----:B------:R-:W-:Y:S05]  /*1d00*/  BSYNC.RECONVERGENT B0 ;  /* 0x0000000000007941 */ /* 0x000fea0003800200 */
.L_x_30:
[----:B------:R-:W-:Y:S02]  /*1d10*/  UIADD3 UR13, UPT, UPT, UR17, 0x1, URZ ;  /* 0x00000001110d7890 */ /* 0x000fe4000fffe0ff */
[----:B------:R-:W-:Y:S02]  /*1d20*/  ULEA UR32, UR17, UR4, 0xd ;  /* 0x0000000411207291 */ /* 0x000fe4000f8e68ff */
[----:B------:R-:W-:Y:S02]  /*1d30*/  UISETP.NE.AND UP0, UPT, UR13, 0x18, UPT ;  /* 0x000000180d00788c */ /* 0x000fe4000bf05270 */
[----:B------:R-:W-:Y:S02]  /*1d40*/  UIADD3 UR28, UP1, UPT, UR24, 0x80, URZ ;  /* 0x00000080181c7890 */ /* 0x000fe4000ff3e0ff */
[----:B------:R-:W-:Y:S02]  /*1d50*/  USEL UR9, URZ, 0x1, UP0 ;  /* 0x00000001ff097887 */ /* 0x000fe40008000000 */
[----:B------:R-:W-:-:S02]  /*1d60*/  USEL UR13, UR13, URZ, UP0 ;  /* 0x000000ff0d0d7287 */ /* 0x000fc40008000000 */
[----:B------:R-:W-:Y:S02]  /*1d70*/  UIADD3 UR26, UP0, UPT, UR24, 0x180, URZ ;  /* 0x00000180181a7890 */ /* 0x000fe4000ff1e0ff */
[----:B------:R-:W-:Y:S01]  /*1d80*/  ULEA UR8, UR13, UR4, 0x3 ;  /* 0x000000040d087291 */ /* 0x000fe2000f8e18ff */
[----:B------:R-:W-:Y:S01]  /*1d90*/  LOP3.LUT R15, R15, UR9, RZ, 0x3c, !PT ;  /* 0x000000090f0f7c12 */ /* 0x000fe2000f8e3cff */
[----:B------:R-:W-:Y:S02]  /*1da0*/  ULOP3.LUT UR33, UR33, 0xfefffff8, URZ, 0xc0, !UPT ;  /* 0xfefffff821217892 */ /* 0x000fe4000f8ec0ff */
[----:B------:R-:W-:Y:S01]  /*1db0*/  UIADD3.X UR29, UPT, UPT, URZ, UR25, URZ, UP1, !UPT ;  /* 0x00000019ff1d7290 */ /* 0x000fe20008ffe4ff */
[----:B-1----:R-:W-:Y:S01]  /*1dc0*/  SHF.L.U32 R2, R15, 0x1f, RZ ;  /* 0x0000001f0f027819 */ /* 0x002fe200000006ff */
[----:B------:R-:W-:Y:S02]  /*1dd0*/  UIADD3 UR32, UPT, UPT, UR32, 0x2400, URZ ;  /* 0x0000240020207890 */ /* 0x000fe4000fffe0ff */
[----:B------:R-:W-:Y:S01]  /*1de0*/  UIADD3.X UR27, UPT, UPT, URZ, UR25, URZ, UP0, !UPT ;  /* 0x00000019ff1b7290 */ /* 0x000fe200087fe4ff */
[----:B------:R4:W1:Y:S01]  /*1df0*/  SYNCS.PHASECHK.TRANS64.TRYWAIT P0, [UR8+0xc0], R2 ;  /* 0x0000c002ff0075a7 */ /* 0x0008620008001108 */
[----:B------:R-:W-:Y:S01]  /*1e00*/  ULEA UR8, UR17, UR4, 0xa ;  /* 0x0000000411087291 */ /* 0x000fe2000f8e50ff */
[----:B------:R-:W-:Y:S01]  /*1e10*/  UMOV UR18, 0x0 ;  /* 0x0000000000127882 */ /* 0x000fe20000000000 */
[----:B------:R-:W-:-:S02]  /*1e20*/  UMOV UR19, 0x10000000 ;  /* 0x1000000000137882 */ /* 0x000fc40000000000 */
[----:B------:R-:W-:Y:S01]  /*1e30*/  UIADD3 UR8, UPT, UPT, UR8, 0x32400, URZ ;  /* 0x0003240008087890 */ /* 0x000fe2000fffe0ff */
[----:B------:R2:W-:Y:S01]  /*1e40*/  UTMALDG.3D.2CTA [UR32], [UR28], desc[UR18] ;  /* 0x000012201c0075b4 */ /* 0x0005e20008211000 */
[----:B------:R-:W-:Y:S01]  /*1e50*/  UMOV UR10, UR34 ;  /* 0x00000022000a7c82 */ /* 0x000fe20008000000 */
[----:B------:R-:W-:Y:S01]  /*1e60*/  UMOV UR12, UR36 ;  /* 0x00000024000c7c82 */ /* 0x000fe20008000000 */
[----:B------:R-:W-:Y:S01]  /*1e70*/  UMOV UR9, UR33 ;  /* 0x0000002100097c82 */ /* 0x000fe20008000000 */
[----:B------:R-:W-:Y:S01]  /*1e80*/  UMOV UR23, UR5 ;  /* 0x0000000500177c82 */ /* 0x000fe20008000000 */
[----:B------:R-:W-:-:S03]  /*1e90*/  UMOV UR17, UR13 ;  /* 0x0000000d00117c82 */ /* 0x000fc60008000000 */
[----:B------:R4:W-:Y:S01]  /*1ea0*/  UTMALDG.3D.2CTA [UR8], [UR26], desc[UR18] ;  /* 0x000012081a0075b4 */ /* 0x0009e20008211000 */
[----:B--2---:R-:W-:Y:S01]  /*1eb0*/  UIADD3 UR34, UPT, UPT, UR34, 0x40, URZ ;  /* 0x0000004022227890 */ /* 0x004fe2000fffe0ff */
[----:B------:R-:W-:Y:S11]  /*1ec0*/  BRA.U UP2, `(.L_x_32) ;  /* 0xfffffffd024c7547 */ /* 0x000ff6000b83ffff */
.L_x_26:
[----:B----4-:R-:W-:Y:S01]  /*1ed0*/  ULEA UR8, UR13, UR4, 0x3 ;  /* 0x000000040d087291 */ /* 0x010fe2000f8e18ff */
[----:B-1----:R-:W-:Y:S01]  /*1ee0*/  SHF.L.U32 R2, R15, 0x1f, RZ ;  /* 0x0000001f0f027819 */ /* 0x002fe200000006ff */
[----:B------:R-:W-:Y:S01]  /*1ef0*/  @!P1 SYNCS.ARRIVE.TRANS64.A1T0 RZ, [UR4+0x198], RZ ;  /* 0x000198ffffff99a7 */ /* 0x000fe20008100004 */
[----:B------:R-:W-:-:S06]  /*1f00*/  UISETP.GT.AND UP0, UPT, UR22, UR21, UPT ;  /* 0x000000151600728c */ /* 0x000fcc000bf04270 */
[----:B--2---:R1:W2:Y:S03]  /*1f10*/  SYNCS.PHASECHK.TRANS64.TRYWAIT P0, [UR8+0xc0], R2 ;  /* 0x0000c002ff0075a7 */ /* 0x0042a60008001108 */
[----:B------:R-:W-:Y:S05]  /*1f20*/  BRA.U !UP0, `(.L_x_33) ;  /* 0x0000000108c07547 */ /* 0x000fea000b800000 */
[----:B------:R-:W-:Y:S01]  /*1f30*/  UIADD3 UR26, UPT, UPT, UR14, UR23, URZ ;  /* 0x000000170e1a7290 */ /* 0x000fe2000fffe0ff */
[----:B------:R-:W-:-:S11]  /*1f40*/  UMOV UR27, UR13 ;  /* 0x0000000d001b7c82 */ /* 0x000fd60008000000 */
.L_x_39:
[----:B------:R-:W-:Y:S01]  /*1f50*/  ULEA UR17, UR27, UR4, 0x3 ;  /* 0x000000041b117291 */ /* 0x000fe2000f8e18ff */
[----:B--2---:R-:W-:Y:S01]  /*1f60*/  @P5 MOV R3, 0x4800 ;  /* 0x0000480000035802 */ /* 0x004fe20000000f00 */
[----:B-12---:R-:W-:Y:S10]  /*1f70*/  @P0 BRA `(.L_x_34) ;  /* 0x00000000000c0947 */ /* 0x006ff40003800000 */
[----:B------:R-:W-:-:S04]  /*1f80*/  SHF.L.U32 R5, R15, 0x1f, RZ ;  /* 0x0000001f0f057819 */ /* 0x000fc800000006ff */
[----:B------:R-:W2:Y:S02]  /*1f90*/  SYNCS.PHASECHK.TRANS64.TRYWAIT P0, [UR17+0xc0], R5 ;  /* 0x0000c005ff0075a7 */ /* 0x000ea40008001111 */
[----:B--2---:R-:W-:Y:S05]  /*1fa0*/  @!P0 BRA `(.L_x_35) ;  /* 0x0000005400a08947 */ /* 0x004fea0003800000 */
.L_x_34:
[----:B------:R2:W-:Y:S01]  /*1fb0*/  @P5 SYNCS.ARRIVE.TRANS64 RZ, [UR17], R3 ;  /* 0x00000003ffff59a7 */ /* 0x0005e20008000011 */
[----:B------:R-:W-:-:S04]  /*1fc0*/  ULOP3.LUT UR8, UR7, 0x2, URZ, 0xfc, !UPT ;  /* 0x0000000207087892 */ /* 0x000fc8000f8efcff */
[----:B------:R-:W-:-:S09]  /*1fd0*/  UISETP.NE.AND UP0, UPT, UR8, 0x2, UPT ;  /* 0x000000020800788c */ /* 0x000fd2000bf05270 */
[----:B------:R-:W-:Y:S05]  /*1fe0*/  BRA.U UP0, `(.L_x_36) ;  /* 0x0000000100047547 */ /* 0x000fea000b800000 */
[----:B------:R-:W-:Y:S05]  /*1ff0*/  BPT.TRAP 0x1 ;  /* 0x000000040000795c */ /* 0x000fea0000300000 */
.L_x_36:
[----:B------:R-:W-:Y:S04]  /*2000*/  BSSY.RECONVERGENT B0, `(.L_x_37) ;  /* 0x0000003000007945 */ /* 0x000fe80003800200 */
[----:B------:R-:W-:Y:S05]  /*2010*/  @!P4 BRA `(.L_x_38) ;  /* 0x000000000004c947 */ /* 0x000fea0003800000 */
[----:B------:R-:W-:Y:S05]  /*2020*/  BPT.TRAP 0x1 ;  /* 0x000000040000795c */ /* 0x000fea0000300000 */
.L_x_38:
[----:B------:R-:W-:Y:S05]  /*2030*/  BSYNC.RECONVERGENT B0 ;  /* 0x0000000000007941 */ /* 0x000fea0003800200 */
.L_x_37:
        /* <DEDUP_REMOVED lines=9> */
[----:B------:R-:W-:Y:S02]  /*20d0*/  USHF.L.U32 UR18, UR23, 0x6, URZ ;  /* 0x0000000617127899 */ /* 0x000fe400080006ff */
[----:B------:R-:W-:Y:S01]  /*20e0*/  ULOP3.LUT UR17, UR17, 0xfefffff8, URZ, 0xc0, !UPT ;  /* 0xfefffff811117892 */ /* 0x000fe2000f8ec0ff */
[----:B-1----:R-:W-:Y:S01]  /*20f0*/  SHF.L.U32 R2, R15, 0x1f, RZ ;  /* 0x0000001f0f027819 */ /* 0x002fe200000006ff */
[----:B------:R-:W-:Y:S02]  /*2100*/  UIADD3 UR16, UPT, UPT, UR16, 0x2400, URZ ;  /* 0x0000240010107890 */ /* 0x000fe4000fffe0ff */
[----:B------:R-:W-:Y:S01]  /*2110*/  UIADD3.X UR33, UPT, UPT, URZ, UR25, URZ, UP1, !UPT ;  /* 0x00000019ff217290 */ /* 0x000fe20008ffe4ff */
[----:B------:R4:W1:Y:S01]  /*2120*/  SYNCS.PHASECHK.TRANS64.TRYWAIT P0, [UR8+0xc0], R2 ;  /* 0x0000c002ff0075a7 */ /* 0x0008620008001108 */
[----:B------:R-:W-:-:S02]  /*2130*/  ULEA UR8, UR27, UR4, 0xa ;  /* 0x000000041b087291 */ /* 0x000fc4000f8e50ff */
[----:B------:R-:W-:Y:S02]  /*2140*/  UIADD3.X UR31, UPT, UPT, URZ, UR25, URZ, UP0, !UPT ;  /* 0x00000019ff1f7290 */ /* 0x000fe400087fe4ff */
[----:B------:R-:W-:Y:S01]  /*2150*/  UIADD3 UR8, UPT, UPT, UR8, 0x32400, URZ ;  /* 0x0003240008087890 */ /* 0x000fe2000fffe0ff */
[----:B------:R-:W-:Y:S01]  /*2160*/  UMOV UR28, 0x0 ;  /* 0x00000000001c7882 */ /* 0x000fe20000000000 */
[----:B------:R-:W-:Y:S01]  /*2170*/  UMOV UR29, 0x10000000 ;  /* 0x10000000001d7882 */ /* 0x000fe20000000000 */
[----:B------:R-:W-:Y:S01]  /*2180*/  UMOV UR19, UR35 ;  /* 0x0000002300137c82 */ /* 0x000fe20008000000 */
[----:B------:R-:W-:Y:S01]  /*2190*/  UMOV UR20, UR36 ;  /* 0x0000002400147c82 */ /* 0x000fe20008000000 */
[----:B------:R-:W-:Y:S01]  /*21a0*/  UMOV UR12, UR36 ;  /* 0x00000024000c7c82 */ /* 0x000fe20008000000 */
[----:B------:R-:W-:Y:S01]  /*21b0*/  UMOV UR9, UR17 ;  /* 0x0000001100097c82 */ /* 0x000fe20008000000 */
[----:B------:R-:W-:Y:S01]  /*21c0*/  UMOV UR10, UR18 ;  /* 0x00000012000a7c82 */ /* 0x000fe20008000000 */
[----:B------:R4:W-:Y:S01]  /*21d0*/  UTMALDG.3D.2CTA [UR16], [UR32], desc[UR28] ;  /* 0x00001c10200075b4 */ /* 0x0009e20008211000 */
[----:B------:R-:W-:Y:S01]  /*21e0*/  UIADD3 UR23, UPT, UPT, UR23, 0x1, URZ ;  /* 0x0000000117177890 */ /* 0x000fe2000fffe0ff */
[----:B------:R-:W-:-:S03]  /*21f0*/  UMOV UR27, UR13 ;  /* 0x0000000d001b7c82 */ /* 0x000fc60008000000 */
[----:B------:R-:W-:Y:S01]  /*2200*/  UISETP.NE.AND UP0, UPT, UR23, UR26, UPT ;  /* 0x0000001a1700728c */ /* 0x000fe2000bf05270 */
[----:B------:R4:W-:Y:S08]  /*2210*/  UTMALDG.3D.2CTA [UR8], [UR30], desc[UR28] ;  /* 0x00001c081e0075b4 */ /* 0x0009f00008211000 */
[----:B----4-:R-:W-:Y:S05]  /*2220*/  BRA.U UP0, `(.L_x_39) ;  /* 0xfffffffd00487547 */ /* 0x010fea000b83ffff */
.L_x_33:
[C---:B-1----:R-:W-:Y:S01]  /*2230*/  LEA R2, R14.reuse, UR4, 0x3 ;  /* 0x000000040e027c11 */ /* 0x042fe2000f8e18ff */
[----:B------:R-:W-:Y:S01]  /*2240*/  NOP ;  /* 0x0000000000007918 */ /* 0x000fe20000000000 */
[----:B--2---:R-:W-:Y:S02]  /*2250*/  SHF.L.U32 R3, R13, 0x1f, RZ ;  /* 0x0000001f0d037819 */ /* 0x004fe400000006ff */
[----:B------:R-:W-:Y:S02]  /*2260*/  LEA R4, R14, UR4, 0x4 ;  /* 0x000000040e047c11 */ /* 0x000fe4000f8e20ff */
[----:B------:R-:W1:Y:S02]  /*2270*/  SYNCS.PHASECHK.TRANS64.TRYWAIT P0, [R2+URZ+0x1a0], R3 ;  /* 0x0001a003020075a7 */ /* 0x000e6400080011ff */
[----:B-1----:R-:W-:Y:S05]  /*2280*/  @!P0 BRA `(.L_x_40) ;  /* 0x0000005400008947 */ /* 0x002fea0003800000 */
.L_x_137:
[----:B------:R-:W2:Y:S01]  /*2290*/  LDS.128 R4, [R4+0x230] ;  /* 0x0002300004047984 */ /* 0x000ea20000000c00 */
[----:B------:R-:W-:Y:S01]  /*22a0*/  ISETP.GE.AND P0, PT, R40, 0x1, PT ;  /* 0x000000012800780c */ /* 0x000fe20003f06270 */
[----:B-1----:R-:W-:Y:S01]  /*22b0*/  VIADD R2, R2, 0x1b0 ;  /* 0x000001b002027836 */ /* 0x002fe20000000000 */
[----:B------:R-:W-:Y:S01]  /*22c0*/  @!PT LDS RZ, [RZ] ;  /* 0x00000000fffff984 */ /* 0x000fe20000000800 */
[----:B------:R-:W-:Y:S01]  /*22d0*/  @!PT LDS RZ, [RZ] ;  /* 0x00000000fffff984 */ /* 0x000fe20000000800 */
[----:B------:R-:W-:Y:S01]  /*22e0*/  @!PT LDS RZ, [RZ] ;  /* 0x00000000fffff984 */ /* 0x000fe20000000800 */
[----:B------:R-:W-:Y:S01]  /*22f0*/  @!PT LDS RZ, [RZ] ;  /* 0x00000000fffff984 */ /* 0x000fe20000000800 */
[----:B------:R1:W-:Y:S06]  /*2300*/  MEMBAR.ALL.CTA ;  /* 0x0000000000007992 */ /* 0x0003ec0000008000 */
[----:B-1----:R-:W1:Y:S01]  /*2310*/  FENCE.VIEW.ASYNC.S ;  /* 0x00000000000073c6 */ /* 0x002e620000000000 */
[----:B------:R-:W-:-:S04]  /*2320*/  PRMT R2, RZ, 0x654, R2 ;  /* 0x00000654ff027816 */ /* 0x000fc80000000002 */
[----:B-1----:R1:W-:Y:S01]  /*2330*/  SYNCS.ARRIVE.TRANS64.RED.A1T0 RZ, [R2+URZ], RZ ;  /* 0x000000ff02ff79a7 */ /* 0x0023e200081004ff */
[----:B--2---:R-:W-:-:S13]  /*2340*/  LOP3.LUT P2, RZ, R6, 0x1, RZ, 0xc0, !PT ;  /* 0x0000000106ff7812 */ /* 0x004fda000784c0ff */
[----:B------:R-:W-:Y:S01]  /*2350*/  @P2 SHF.R.U32.HI R3, RZ, 0x10, R5 ;  /* 0x00000010ff032819 */ /* 0x000fe20000011605 */
[----:B------:R-:W-:Y:S01]  /*2360*/  VOTEU.ANY UP0, P2 ;  /* 0x0000000000ff7886 */ /* 0x000fe20001000100 */
[----:B------:R-:W-:Y:S02]  /*2370*/  @P2 MOV R11, R4 ;  /* 0x00000004000b2202 */ /* 0x000fe40000000f00 */
[----:B------:R-:W-:Y:S02]  /*2380*/  @P2 R2UR.BROADCAST UR8, R3 ;  /* 0x00000000030822ca */ /* 0x000fe400008e0000 */
[----:B------:R-:W-:-:S11]  /*2390*/  @P2 LOP3.LUT R8, R5, 0xffff, RZ, 0xc0, !PT ;  /* 0x0000ffff05082812 */ /* 0x000fd600078ec0ff */
[----:B------:R-:W-:Y:S01]  /*23a0*/  @UP0 UMOV UR36, UR8 ;  /* 0x0000000800240c82 */ /* 0x000fe20008000000 */
[----:B-1----:R-:W-:Y:S05]  /*23b0*/  @!P0 BRA `(.L_x_41) ;  /* 0x0000000000b88947 */ /* 0x002fea0003800000 */
[----:B------:R-:W3:Y:S01]  /*23c0*/  LDC.64 R4, c[0x0][0xb18] ;  /* 0x0002c600ff047b82 */ /* 0x000ee20000000a00 */
[----:B------:R-:W-:-:S07]  /*23d0*/  ISETP.NE.AND P3, PT, R40, 0x1, PT ;  /* 0x000000012800780c */ /* 0x000fce0003f65270 */
[----:B------:R-:W1:Y:S08]  /*23e0*/  LDC.64 R6, c[0x0][0xb10] ;  /* 0x0002c400ff067b82 */ /* 0x000e700000000a00 */
[----:B------:R-:W2:Y:S08]  /*23f0*/  LDC R18, c[0x0][0xb20] ;  /* 0x0002c800ff127b82 */ /* 0x000eb00000000800 */
[----:B------:R-:W4:Y:S01]  /*2400*/  LDC R20, c[0x0][0xb0c] ;  /* 0x0002c300ff147b82 */ /* 0x000f220000000800 */
[----:B---3--:R-:W-:Y:S01]  /*2410*/  IMAD.HI.U32 R19, R0, R5, RZ ;  /* 0x0000000500137227 */ /* 0x008fe200078e00ff */
[----:B------:R-:W-:-:S03]  /*2420*/  ISETP.NE.AND P0, PT, R4, 0x1, PT ;  /* 0x000000010400780c */ /* 0x000fc60003f05270 */
[----:B------:R-:W-:-:S03]  /*2430*/  IMAD.HI.U32 R5, R8, R5, RZ ;  /* 0x0000000508057227 */ /* 0x000fc600078e00ff */
[----:B------:R-:W3:Y:S01]  /*2440*/  LDC.64 R2, c[0x0][0xb28] ;  /* 0x0002ca00ff027b82 */ /* 0x000ee20000000a00 */
[----:B-1----:R-:W-:-:S04]  /*2450*/  IMAD.HI.U32 R22, R9, R6, RZ ;  /* 0x0000000609167227 */ /* 0x002fc800078e00ff */
[----:B------:R-:W-:Y:S01]  /*2460*/  IMAD.HI.U32 R24, R11, R6, RZ ;  /* 0x000000060b187227 */ /* 0x000fe200078e00ff */
[----:B------:R-:W-:Y:S02]  /*2470*/  SHF.R.U32.HI R22, RZ, R7, R22 ;  /* 0x00000007ff167219 */ /* 0x000fe40000011616 */
[-C--:B--2---:R-:W-:Y:S02]  /*2480*/  SHF.R.U32.HI R19, RZ, R18.reuse, R19 ;  /* 0x00000012ff137219 */ /* 0x084fe40000011613 */
[----:B------:R-:W-:Y:S02]  /*2490*/  SHF.R.U32.HI R5, RZ, R18, R5 ;  /* 0x00000012ff057219 */ /* 0x000fe40000011605 */
[----:B------:R-:W-:Y:S02]  /*24a0*/  SEL R19, R0, R19, !P0 ;  /* 0x0000001300137207 */ /* 0x000fe40004000000 */
[----:B------:R-:W-:Y:S02]  /*24b0*/  SHF.R.U32.HI R24, RZ, R7, R24 ;  /* 0x00000007ff187219 */ /* 0x000fe40000011618 */
[----:B----4-:R-:W-:-:S02]  /*24c0*/  ISETP.NE.AND P1, PT, R20, 0x1, PT ;  /* 0x000000011400780c */ /* 0x010fc40003f25270 */
[----:B------:R-:W-:Y:S02]  /*24d0*/  SEL R5, R8, R5, !P0 ;  /* 0x0000000508057207 */ /* 0x000fe40004000000 */
[----:B------:R-:W-:Y:S02]  /*24e0*/  SEL R21, R9, R22, !P1 ;  /* 0x0000001609157207 */ /* 0x000fe40004800000 */
[----:B------:R-:W-:Y:S01]  /*24f0*/  SEL R7, R11, R24, !P1 ;  /* 0x000000180b077207 */ /* 0x000fe20004800000 */
[----:B---3--:R-:W-:-:S04]  /*2500*/  IMAD.HI.U32 R22, R19, R2, RZ ;  /* 0x0000000213167227 */ /* 0x008fc800078e00ff */
[----:B------:R-:W-:Y:S01]  /*2510*/  IMAD.HI.U32 R6, R21, R2, RZ ;  /* 0x0000000215067227 */ /* 0x000fe200078e00ff */
[----:B------:R-:W-:-:S04]  /*2520*/  @P3 SHF.R.U32.HI R19, RZ, R3, R22 ;  /* 0x00000003ff133219 */ /* 0x000fc80000011616 */
[----:B------:R-:W-:Y:S01]  /*2530*/  @P3 SHF.R.U32.HI R21, RZ, R3, R6 ;  /* 0x00000003ff153219 */ /* 0x000fe20000011606 */
[----:B------:R-:W-:-:S04]  /*2540*/  IMAD R19, R40, R19, RZ ;  /* 0x0000001328137224 */ /* 0x000fc800078e02ff */
[----:B------:R-:W-:Y:S01]  /*2550*/  IMAD R6, R40, R21, RZ ;  /* 0x0000001528067224 */ /* 0x000fe200078e02ff */
[C---:B------:R-:W-:Y:S02]  /*2560*/  ISETP.GE.AND P0, PT, R5.reuse, R19, PT ;  /* 0x000000130500720c */ /* 0x040fe40003f06270 */
[----:B------:R-:W-:Y:S02]  /*2570*/  IADD3 R19, PT, PT, -R5, RZ, RZ ;  /* 0x000000ff05137210 */ /* 0x000fe40007ffe1ff */
[----:B------:R-:W-:Y:S01]  /*2580*/  ISETP.GE.OR P0, PT, R7, R6, P0 ;  /* 0x000000060700720c */ /* 0x000fe20000706670 */
[----:B------:R-:W-:-:S04]  /*2590*/  IMAD.HI.U32 R6, R5, R2, RZ ;  /* 0x0000000205067227 */ /* 0x000fc800078e00ff */
[----:B------:R-:W-:Y:S01]  /*25a0*/  IMAD R8, R4, R19, R8 ;  /* 0x0000001304087224 */ /* 0x000fe200078e0208 */
[----:B------:R-:W-:-:S04]  /*25b0*/  SHF.R.U32.HI R6, RZ, R3, R6 ;  /* 0x00000003ff067219 */ /* 0x000fc80000011606 */
[----:B------:R-:W-:-:S03]  /*25c0*/  SEL R6, R5, R6, !P3 ;  /* 0x0000000605067207 */ /* 0x000fc60005800000 */
[----:B------:R-:W-:-:S04]  /*25d0*/  @!P0 IMAD.HI.U32 R18, R7, R2, RZ ;  /* 0x0000000207128227 */ /* 0x000fc800078e00ff */
[----:B------:R-:W-:Y:S01]  /*25e0*/  IMAD.MOV R2, RZ, RZ, -R6 ;  /* 0x000000ffff027224 */ /* 0x000fe200078e0a06 */
[----:B------:R-:W-:-:S03]  /*25f0*/  @!P0 SHF.R.U32.HI R18, RZ, R3, R18 ;  /* 0x00000003ff128219 */ /* 0x000fc60000011612 */
[----:B------:R-:W-:Y:S01]  /*2600*/  IMAD R2, R40, R2, R5 ;  /* 0x0000000228027224 */ /* 0x000fe200078e0205 */
        /* <DEDUP_REMOVED lines=9> */
.L_x_41:
[----:B------:R-:W1:Y:S02]  /*26a0*/  LDCU UR8, c[0x0][0xb30] ;  /* 0x00016600ff0877ac */ /* 0x000e640008000800 */
[----:B-1----:R-:W-:-:S09]  /*26b0*/  UISETP.NE.AND UP0, UPT, UR8, 0x1, UPT ;  /* 0x000000010800788c */ /* 0x002fd2000bf05270 */
[----:B------:R-:W-:Y:S05]  /*26c0*/  BRA.U UP0, `(.L_x_42) ;  /* 0x0000000100407547 */ /* 0x000fea000b800000 */
[----:B------:R-:W1:Y:S08]  /*26d0*/  LDC.64 R4, c[0x0][0xb10] ;  /* 0x0002c400ff047b82 */ /* 0x000e700000000a00 */
[----:B------:R-:W2:Y:S08]  /*26e0*/  LDC.64 R2, c[0x0][0xb18] ;  /* 0x0002c600ff027b82 */ /* 0x000eb00000000a00 */
[----:B------:R-:W4:Y:S08]  /*26f0*/  LDC R6, c[0x0][0xb20] ;  /* 0x0002c800ff067b82 */ /* 0x000f300000000800 */
[----:B------:R-:W3:Y:S01]  /*2700*/  LDC R18, c[0x0][0xb0c] ;  /* 0x0002c300ff127b82 */ /* 0x000ee20000000800 */
[----:B-1----:R-:W-:-:S05]  /*2710*/  IMAD.HI.U32 R4, R11, R4, RZ ;  /* 0x000000040b047227 */ /* 0x002fca00078e00ff */
[----:B------:R-:W-:Y:S01]  /*2720*/  SHF.R.U32.HI R4, RZ, R5, R4 ;  /* 0x00000005ff047219 */ /* 0x000fe20000011604 */
[----:B--2---:R-:W-:Y:S01]  /*2730*/  IMAD.HI.U32 R3, R8, R3, RZ ;  /* 0x0000000308037227 */ /* 0x004fe200078e00ff */
[----:B------:R-:W-:-:S04]  /*2740*/  ISETP.NE.AND P0, PT, R2, 0x1, PT ;  /* 0x000000010200780c */ /* 0x000fc80003f05270 */
[----:B----4-:R-:W-:-:S04]  /*2750*/  SHF.R.U32.HI R3, RZ, R6, R3 ;  /* 0x00000006ff037219 */ /* 0x010fc80000011603 */
[----:B------:R-:W-:Y:S02]  /*2760*/  SEL R3, R8, R3, !P0 ;  /* 0x0000000308037207 */ /* 0x000fe40004000000 */
[----:B---3--:R-:W-:-:S04]  /*2770*/  ISETP.NE.AND P1, PT, R18, 0x1, PT ;  /* 0x000000011200780c */ /* 0x008fc80003f25270 */
[----:B------:R-:W-:-:S05]  /*2780*/  SEL R4, R11, R4, !P1 ;  /* 0x000000040b047207 */ /* 0x000fca0004800000 */
[----:B------:R-:W-:Y:S02]  /*2790*/  IMAD.IADD R5, R3, 0x1, -R4 ;  /* 0x0000000103057824 */ /* 0x000fe400078e0a04 */
[----:B------:R-:W-:Y:S02]  /*27a0*/  IMAD.IADD R3, R4, 0x1, -R3 ;  /* 0x0000000104037824 */ /* 0x000fe400078e0a03 */
[----:B------:R-:W-:Y:S02]  /*27b0*/  IMAD R11, R5, R18, R11 ;  /* 0x00000012050b7224 */ /* 0x000fe400078e020b */
[----:B------:R-:W-:-:S07]  /*27c0*/  IMAD R8, R3, R2, R8 ;  /* 0x0000000203087224 */ /* 0x000fce00078e0208 */
.L_x_42:
[----:B------:R-:W-:Y:S01]  /*27d0*/  VIADD R14, R14, 0x1 ;  /* 0x000000010e0e7836 */ /* 0x000fe20000000000 */
[----:B------:R-:W-:Y:S01]  /*27e0*/  PLOP3.LUT P1, PT, PT, PT, PT, 0x80, 0x8 ;  /* 0x000000000008781c */ /* 0x000fe20003f2f070 */
[----:B------:R-:W-:Y:S02]  /*27f0*/  IMAD.IADD R97, R11, 0x1, R96 ;  /* 0x000000010b617824 */ /* 0x000fe400078e0260 */
[----:B------:R-:W-:Y:S01]  /*2800*/  IMAD.IADD R98, R8, 0x1, R81 ;  /* 0x0000000108627824 */ /* 0x000fe200078e0251 */
[----:B------:R-:W-:-:S04]  /*2810*/  ISETP.NE.AND P0, PT, R14, 0x2, PT ;  /* 0x000000020e00780c */ /* 0x000fc80003f05270 */
[----:B------:R-:W-:Y:S02]  /*2820*/  SEL R2, RZ, 0x1, P0 ;  /* 0x00000001ff027807 */ /* 0x000fe40000000000 */
[----:B------:R-:W-:Y:S02]  /*2830*/  SEL R14, R14, RZ, P0 ;  /* 0x000000ff0e0e7207 */ /* 0x000fe40000000000 */
[----:B------:R-:W-:Y:S01]  /*2840*/  LOP3.LUT R13, R13, R2, RZ, 0x3c, !PT ;  /* 0x000000020d0d7212 */ /* 0x000fe200078e3cff */
[----:B------:R-:W-:Y:S06]  /*2850*/  @P2 BRA `(.L_x_43) ;  /* 0xfffffff000582947 */ /* 0x000fec000383ffff */
[----:B------:R-:W-:Y:S01]  /*2860*/  UIADD3 UR4, UPT, UPT, UR4, 0xc0, URZ ;  /* 0x000000c004047890 */ /* 0x000fe2000fffe0ff */
[----:B------:R-:W-:-:S03]  /*2870*/  SHF.L.U32 R3, R15, 0x1f, RZ ;  /* 0x0000001f0f037819 */ /* 0x000fc600000006ff */
[----:B------:R-:W-:-:S09]  /*2880*/  ULEA UR5, UR13, UR4, 0x3 ;  /* 0x000000040d057291 */ /* 0x000fd2000f8e18ff */
[----:B------:R-:W1:Y:S02]  /*2890*/  SYNCS.PHASECHK.TRANS64.TRYWAIT P0, [UR5], R3 ;  /* 0x00000003ff0075a7 */ /* 0x000e640008001105 */
[----:B-1----:R-:W-:Y:S05]  /*28a0*/  @!P0 BRA `(.L_x_44) ;  /* 0x0000004c008c8947 */ /* 0x002fea0003800000 */
.L_x_139:
[----:B------:R-:W-:-:S04]  /*28b0*/  UIADD3 UR6, UPT, UPT, UR13, 0x1, URZ ;  /* 0x000000010d067890 */ /* 0x000fc8000fffe0ff */
[----:B------:R-:W-:-:S04]  /*28c0*/  UISETP.NE.AND UP0, UPT, UR6, 0x18, UPT ;  /* 0x000000180600788c */ /* 0x000fc8000bf05270 */
[----:B------:R-:W-:Y:S02]  /*28d0*/  USEL UR7, URZ, 0x1, UP0 ;  /* 0x00000001ff077887 */ /* 0x000fe40008000000 */
[----:B------:R-:W-:-:S04]  /*28e0*/  USEL UR6, UR6, URZ, UP0 ;  /* 0x000000ff06067287 */ /* 0x000fc80008000000 */
[----:B------:R-:W-:Y:S01]  /*28f0*/  ULEA UR5, UR6, UR4, 0x3 ;  /* 0x0000000406057291 */ /* 0x000fe2000f8e18ff */
[----:B------:R-:W-:-:S04]  /*2900*/  LOP3.LUT R2, R15, UR7, RZ, 0x3c, !PT ;  /* 0x000000070f027c12 */ /* 0x000fc8000f8e3cff */
[----:B-1----:R-:W-:-:S04]  /*2910*/  SHF.L.U32 R3, R2, 0x1f, RZ ;  /* 0x0000001f02037819 */ /* 0x002fc800000006ff */
[----:B------:R-:W1:Y:S02]  /*2920*/  SYNCS.PHASECHK.TRANS64.TRYWAIT P0, [UR5], R3 ;  /* 0x00000003ff0075a7 */ /* 0x000e640008001105 */
[----:B-1----:R-:W-:Y:S05]  /*2930*/  @!P0 BRA `(.L_x_45) ;  /* 0x0000004c00808947 */ /* 0x002fea0003800000 */
.L_x_141:
        /* <DEDUP_REMOVED lines=9> */
.L_x_143:
        /* <DEDUP_REMOVED lines=9> */
.L_x_145:
        /* <DEDUP_REMOVED lines=9> */
.L_x_147:
        /* <DEDUP_REMOVED lines=9> */
.L_x_149:
        /* <DEDUP_REMOVED lines=9> */
.L_x_151:
        /* <DEDUP_REMOVED lines=9> */
.L_x_153:
        /* <DEDUP_REMOVED lines=9> */
.L_x_155:
        /* <DEDUP_REMOVED lines=9> */
.L_x_157:
        /* <DEDUP_REMOVED lines=9> */
.L_x_159:
        /* <DEDUP_REMOVED lines=9> */
.L_x_161:
        /* <DEDUP_REMOVED lines=9> */
.L_x_163:
        /* <DEDUP_REMOVED lines=9> */
.L_x_165:
        /* <DEDUP_REMOVED lines=9> */
.L_x_167:
        /* <DEDUP_REMOVED lines=9> */
.L_x_169:
        /* <DEDUP_REMOVED lines=9> */
.L_x_171:
        /* <DEDUP_REMOVED lines=9> */
.L_x_173:
        /* <DEDUP_REMOVED lines=9> */
.L_x_175:
        /* <DEDUP_REMOVED lines=9> */
.L_x_177:
        /* <DEDUP_REMOVED lines=9> */
.L_x_179:
        /* <DEDUP_REMOVED lines=9> */
.L_x_181:
        /* <DEDUP_REMOVED lines=9> */
.L_x_183:
[----:B------:R-:W-:-:S04]  /*3510*/  UIADD3 UR6, UPT, UPT, UR6, 0x1, URZ ;  /* 0x0000000106067890 */ /* 0x000fc8000fffe0ff */
[----:B------:R-:W-:-:S04]  /*3520*/  UISETP.NE.AND UP0, UPT, UR6, 0x18, UPT ;  /* 0x000000180600788c */ /* 0x000fc8000bf05270 */
[----:B------:R-:W-:Y:S02]  /*3530*/  USEL UR5, URZ, 0x1, UP0 ;  /* 0x00000001ff057887 */ /* 0x000fe40008000000 */
[----:B------:R-:W-:-:S04]  /*3540*/  USEL UR6, UR6, URZ, UP0 ;  /* 0x000000ff06067287 */ /* 0x000fc80008000000 */
[----:B------:R-:W-:Y:S01]  /*3550*/  ULEA UR6, UR6, UR4, 0x3 ;  /* 0x0000000406067291 */ /* 0x000fe2000f8e18ff */
[----:B-1----:R-:W-:-:S04]  /*3560*/  LOP3.LUT R3, R2, UR5, RZ, 0x3c, !PT ;  /* 0x0000000502037c12 */ /* 0x002fc8000f8e3cff */
[----:B------:R-:W-:Y:S01]  /*3570*/  SHF.L.U32 R3, R3, 0x1f, RZ ;  /* 0x0000001f03037819 */ /* 0x000fe200000006ff */
[----:B---3--:R-:W-:-:S07]  /*3580*/  IMAD.U32 R0, RZ, RZ, UR6 ;  /* 0x00000006ff007e24 */ /* 0x008fce000f8e00ff */
.L_x_67:
[----:B-1----:R1:W2:Y:S02]  /*3590*/  SYNCS.PHASECHK.TRANS64.TRYWAIT P0, [R0+URZ], R3 ;  /* 0x00000003000075a7 */ /* 0x0022a400080011ff */
[----:B--2---:R-:W-:Y:S05]  /*35a0*/  @!P0 NANOSLEEP.SYNCS 0x989680 ;  /* 0x009896800000895d */ /* 0x004fea0003900000 */
[----:B------:R-:W2:Y:S02]  /*35b0*/  @!P0 SYNCS.PHASECHK.TRANS64 P0, [R0+URZ], R3 ;  /* 0x00000003000085a7 */ /* 0x000ea400080010ff */
[----:B--2---:R-:W-:Y:S05]  /*35c0*/  @P0 EXIT ;  /* 0x000000000000094d */ /* 0x004fea0003800000 */
[----:B------:R-:W-:Y:S05]  /*35d0*/  BRA `(.L_x_67) ;  /* 0xfffffffc00ec7947 */ /* 0x000fea000383ffff */
.L_x_23:
[----:B------:R-:W-:-:S04]  /*35e0*/  UISETP.NE.AND UP1, UPT, UR37, URZ, UPT ;  /* 0x000000ff2500728c */ /* 0x000fc8000bf25270 */
[----:B------:R-:W-:-:S09]  /*35f0*/  UISETP.NE.OR UP1, UPT, UR10, 0x1, UP1 ;  /* 0x000000010a00788c */ /* 0x000fd20008f25670 */
[----:B------:R-:W-:Y:S05]  /*3600*/  BRA.U UP1, `(.L_x_68) ;  /* 0x00000005014c7547 */ /* 0x000fea000b800000 */
[----:B------:R-:W-:Y:S01]  /*3610*/  HFMA2 R11, -RZ, RZ, 0, 0 ;  /* 0x00000000ff0b7431 */ /* 0x000fe200000001ff */
[----:B------:R-:W-:Y:S01]  /*3620*/  ISETP.GE.U32.AND P2, PT, R10, 0x2, PT ;  /* 0x000000020a00780c */ /* 0x000fe20003f46070 */
[----:B------:R-:W-:Y:S01]  /*3630*/  IMAD.MOV.U32 R12, RZ, RZ, 0x1 ;  /* 0x00000001ff0c7424 */ /* 0x000fe200078e00ff */
[----:B------:R-:W-:Y:S01]  /*3640*/  CS2R R8, SRZ ;  /* 0x0000000000087805 */ /* 0x000fe2000001ff00 */
[----:B------:R-:W-:Y:S01]  /*3650*/  IMAD.MOV.U32 R3, RZ, RZ, RZ ;  /* 0x000000ffff037224 */ /* 0x000fe200078e00ff */
[----:B------:R-:W-:Y:S01]  /*3660*/  UMOV UR4, 0x400 ;  /* 0x0000040000047882 */ /* 0x000fe20000000000 */
[----:B------:R-:W-:Y:S01]  /*3670*/  UMOV UR6, URZ ;  /* 0x000000ff00067c82 */ /* 0x000fe20008000000 */
[----:B------:R-:W-:-:S12]  /*3680*/  ULEA UR37, UR37, UR4, 0x18 ;  /* 0x0000000425257291 */ /* 0x000fd8000f8ec0ff */
.L_x_72:
[----:B------:R-:W-:Y:S02]  /*3690*/  LEA R0, R3, UR37, 0x3 ;  /* 0x0000002503007c11 */ /* 0x000fe4000f8e18ff */
[----:B------:R-:W-:-:S03]  /*36a0*/  SHF.L.U32 R5, R8, 0x1f, RZ ;  /* 0x0000001f08057819 */ /* 0x000fc600000006ff */
[----:B------:R-:W-:Y:S01]  /*36b0*/  VIADD R4, R0, 0x210 ;  /* 0x0000021000047836 */ /* 0x000fe20000000000 */
[----:B------:R-:W1:Y:S02]  /*36c0*/  SYNCS.PHASECHK.TRANS64.TRYWAIT P0, [R0+URZ+0x200], R5 ;  /* 0x00020005000075a7 */ /* 0x000e6400080011ff */
[----:B-1----:R-:W-:Y:S05]  /*36d0*/  @!P0 BRA `(.L_x_69) ;  /* 0x0000004800288947 */ /* 0x002fea0003800000 */
.L_x_184:
[----:B------:R-:W-:Y:S01]  /*36e0*/  ULEA UR5, UR6, UR37, 0x3 ;  /* 0x0000002506057291 */ /* 0x000fe2000f8e18ff */
[----:B------:R-:W-:Y:S01]  /*36f0*/  PRMT R4, RZ, 0x654, R4 ;  /* 0x00000654ff047816 */ /* 0x000fe20000000004 */
[----:B-1----:R-:W-:Y:S01]  /*3700*/  @!P2 IMAD.MOV.U32 R5, RZ, RZ, 0x10 ;  /* 0x00000010ff05a424 */ /* 0x002fe200078e00ff */
[----:B------:R-:W-:Y:S01]  /*3710*/  SHF.L.U32 R7, R12, 0x1f, RZ ;  /* 0x0000001f0c077819 */ /* 0x000fe200000006ff */
[----:B------:R-:W-:Y:S01]  /*3720*/  UIADD3 UR4, UPT, UPT, UR5, 0x1a0, URZ ;  /* 0x000001a005047890 */ /* 0x000fe2000fffe0ff */
[----:B------:R1:W-:Y:S05]  /*3730*/  SYNCS.ARRIVE.TRANS64.RED.A1T0 RZ, [R4+URZ], RZ ;  /* 0x000000ff04ff79a7 */ /* 0x0003ea00081004ff */
[----:B------:R-:W-:Y:S01]  /*3740*/  IMAD.U32 R13, RZ, RZ, UR4 ;  /* 0x00000004ff0d7e24 */ /* 0x000fe2000f8e00ff */
[----:B------:R-:W2:Y:S04]  /*3750*/  SYNCS.PHASECHK.TRANS64.TRYWAIT P0, [UR5+0x1b0], R7 ;  /* 0x0001b007ff0075a7 */ /* 0x000ea80008001105 */
[----:B------:R-:W-:Y:S01]  /*3760*/  PRMT R13, R10, 0x654, R13 ;  /* 0x000006540a0d7816 */ /* 0x000fe2000000000d */
[----:B-12---:R-:W-:Y:S06]  /*3770*/  @!P0 BRA `(.L_x_70) ;  /* 0x0000004800148947 */ /* 0x006fec0003800000 */
.L_x_186:
[----:B------:R-:W-:Y:S01]  /*3780*/  ULEA UR4, UR6, UR37, 0x4 ;  /* 0x0000002506047291 */ /* 0x000fe2000f8e20ff */
[----:B------:R-:W-:Y:S01]  /*3790*/  SEL R2, R13, R2, !P2 ;  /* 0x000000020d027207 */ /* 0x000fe20005000000 */
[----:B------:R-:W-:Y:S01]  /*37a0*/  UIADD3 UR5, UPT, UPT, UR5, 0x1a0, URZ ;  /* 0x000001a005057890 */ /* 0x000fe2000fffe0ff */
[----:B-1----:R-:W-:Y:S01]  /*37b0*/  LEA R0, R11, UR37, 0x3 ;  /* 0x000000250b007c11 */ /* 0x002fe2000f8e18ff */
[----:B------:R-:W-:Y:S01]  /*37c0*/  UIADD3 UR4, UPT, UPT, UR4, 0x230, URZ ;  /* 0x0000023004047890 */ /* 0x000fe2000fffe0ff */
[----:B------:R1:W-:Y:S01]  /*37d0*/  @!P2 SYNCS.ARRIVE.TRANS64.RED RZ, [R2+URZ], R5 ;  /* 0x0000000502ffa9a7 */ /* 0x0003e200080004ff */
[----:B------:R-:W-:Y:S01]  /*37e0*/  UIADD3 UR6, UPT, UPT, UR6, 0x1, URZ ;  /* 0x0000000106067890 */ /* 0x000fe2000fffe0ff */
[----:B------:R-:W-:-:S03]  /*37f0*/  VIADD R3, R3, 0x1 ;  /* 0x0000000103037836 */ /* 0x000fc60000000000 */
[----:B------:R-:W-:Y:S02]  /*3800*/  UISETP.NE.AND UP0, UPT, UR6, 0x2, UPT ;  /* 0x000000020600788c */ /* 0x000fe4000bf05270 */
[----:B------:R-:W-:Y:S01]  /*3810*/  ISETP.NE.AND P0, PT, R3, 0x2, PT ;  /* 0x000000020300780c */ /* 0x000fe20003f05270 */
[----:B------:R-:W-:Y:S06]  /*3820*/  UGETNEXTWORKID.BROADCAST [UR4], [UR5] ;  /* 0x00000000040073ca */ /* 0x000fec0008000100 */
[----:B------:R-:W-:Y:S02]  /*3830*/  USEL UR4, URZ, 0x1, UP0 ;  /* 0x00000001ff047887 */ /* 0x000fe40008000000 */
[----:B------:R-:W-:-:S04]  /*3840*/  USEL UR6, UR6, URZ, UP0 ;  /* 0x000000ff06067287 */ /* 0x000fc80008000000 */
[----:B------:R-:W-:Y:S02]  /*3850*/  LOP3.LUT R12, R12, UR4, RZ, 0x3c, !PT ;  /* 0x000000040c0c7c12 */ /* 0x000fe4000f8e3cff */
[----:B-1----:R-:W-:-:S04]  /*3860*/  SHF.L.U32 R5, R9, 0x1f, RZ ;  /* 0x0000001f09057819 */ /* 0x002fc800000006ff */
[----:B------:R-:W1:Y:S02]  /*3870*/  SYNCS.PHASECHK.TRANS64.TRYWAIT P1, [R0+URZ+0x1a0], R5 ;  /* 0x0001a005000075a7 */ /* 0x000e6400080211ff */
[----:B-1----:R-:W-:Y:S05]  /*3880*/  @!P1 BRA `(.L_x_71) ;  /* 0x0000004400e89947 */ /* 0x002fea0003800000 */
.L_x_187:
[----:B------:R-:W-:Y:S01]  /*3890*/  LEA R4, R11, UR37, 0x4 ;  /* 0x000000250b047c11 */ /* 0x000fe2000f8e20ff */
[----:B-1----:R-:W-:Y:S01]  /*38a0*/  VIADD R0, R0, 0x1b0 ;  /* 0x000001b000007836 */ /* 0x002fe20000000000 */
[----:B------:R-:W-:Y:S01]  /*38b0*/  SEL R3, R3, RZ, P0 ;  /* 0x000000ff03037207 */ /* 0x000fe20000000000 */
[----:B------:R-:W-:-:S03]  /*38c0*/  VIADD R11, R11, 0x1 ;  /* 0x000000010b0b7836 */ /* 0x000fc60000000000 */
[----:B------:R-:W1:Y:S01]  /*38d0*/  LDS.128 R4, [R4+0x230] ;  /* 0x0002300004047984 */ /* 0x000e620000000c00 */
[----:B------:R-:W-:Y:S02]  /*38e0*/  PRMT R0, RZ, 0x654, R0 ;  /* 0x00000654ff007816 */ /* 0x000fe40000000000 */
[C---:B------:R-:W-:Y:S01]  /*38f0*/  ISETP.NE.AND P1, PT, R11.reuse, 0x2, PT ;  /* 0x000000020b00780c */ /* 0x040fe20003f25270 */
[----:B------:R-:W-:Y:S01]  /*3900*/  @!PT LDS RZ, [RZ] ;  /* 0x00000000fffff984 */ /* 0x000fe20000000800 */
[----:B------:R-:W-:Y:S01]  /*3910*/  @!PT LDS RZ, [RZ] ;  /* 0x00000000fffff984 */ /* 0x000fe20000000800 */
[----:B------:R-:W-:Y:S01]  /*3920*/  @!PT LDS RZ, [RZ] ;  /* 0x00000000fffff984 */ /* 0x000fe20000000800 */
[----:B------:R-:W-:Y:S01]  /*3930*/  @!PT LDS RZ, [RZ] ;  /* 0x00000000fffff984 */ /* 0x000fe20000000800 */
[----:B------:R2:W-:Y:S06]  /*3940*/  MEMBAR.ALL.CTA ;  /* 0x0000000000007992 */ /* 0x0005ec0000008000 */
[----:B--2---:R-:W2:Y:S01]  /*3950*/  FENCE.VIEW.ASYNC.S ;  /* 0x00000000000073c6 */ /* 0x004ea20000000000 */
[----:B------:R-:W-:Y:S01]  /*3960*/  SEL R11, R11, RZ, P1 ;  /* 0x000000ff0b0b7207 */ /* 0x000fe20000800000 */
[----:B--2---:R2:W-:Y:S01]  /*3970*/  SYNCS.ARRIVE.TRANS64.RED.A1T0 RZ, [R0+URZ], RZ ;  /* 0x000000ff00ff79a7 */ /* 0x0045e200081004ff */
[----:B-1----:R-:W-:-:S02]  /*3980*/  LOP3.LUT P3, RZ, R6, 0x1, RZ, 0xc0, !PT ;  /* 0x0000000106ff7812 */ /* 0x002fc4000786c0ff */
[----:B------:R-:W-:-:S04]  /*3990*/  SEL R5, RZ, 0x1, P0 ;  /* 0x00000001ff057807 */ /* 0x000fc80000000000 */
[----:B------:R-:W-:Y:S02]  /*39a0*/  LOP3.LUT R8, R8, R5, RZ, 0x3c, !PT ;  /* 0x0000000508087212 */ /* 0x000fe400078e3cff */
[----:B--2---:R-:W-:-:S04]  /*39b0*/  SEL R0, RZ, 0x1, P1 ;  /* 0x00000001ff007807 */ /* 0x004fc80000800000 */
[----:B------:R-:W-:Y:S01]  /*39c0*/  LOP3.LUT R9, R9, R0, RZ, 0x3c, !PT ;  /* 0x0000000009097212 */ /* 0x000fe200078e3cff */
[----:B------:R-:W-:Y:S06]  /*39d0*/  @P3 BRA `(.L_x_72) ;  /* 0xfffffffc002c3947 */ /* 0x000fec000383ffff */
[----:B------:R-:W-:Y:S01]  /*39e0*/  ULEA UR5, UR6, UR37, 0x3 ;  /* 0x0000002506057291 */ /* 0x000fe2000f8e18ff */
[----:B------:R-:W-:-:S08]  /*39f0*/  SHF.L.U32 R3, R12, 0x1f, RZ ;  /* 0x0000001f0c037819 */ /* 0x000fd000000006ff */
[----:B------:R-:W1:Y:S02]  /*3a00*/  SYNCS.PHASECHK.TRANS64 P0, [UR5+0x1b0], R3 ;  /* 0x0001b003ff0075a7 */ /* 0x000e640008001005 */
[----:B-1----:R-:W-:Y:S05]  /*3a10*/  @P0 BRA `(.L_x_73) ;  /* 0x0000000000080947 */ /* 0x002fea0003800000 */
[----:B------:R-:W1:Y:S02]  /*3a20*/  SYNCS.PHASECHK.TRANS64.TRYWAIT P0, [UR5+0x1b0], R3 ;  /* 0x0001b003ff0075a7 */ /* 0x000e640008001105 */
[----:B-1----:R-:W-:Y:S05]  /*3a30*/  @!P0 BRA `(.L_x_74) ;  /* 0x0000004400908947 */ /* 0x002fea0003800000 */
.L_x_73:
[----:B------:R-:W-:-:S04]  /*3a40*/  UIADD3 UR4, UPT, UPT, UR6, 0x1, URZ ;  /* 0x0000000106047890 */ /* 0x000fc8000fffe0ff */
[----:B------:R-:W-:-:S04]  /*3a50*/  UISETP.NE.AND UP0, UPT, UR4, 0x2, UPT ;  /* 0x000000020400788c */ /* 0x000fc8000bf05270 */
[----:B------:R-:W-:Y:S02]  /*3a60*/  USEL UR7, URZ, 0x1, UP0 ;  /* 0x00000001ff077887 */ /* 0x000fe40008000000 */
[----:B------:R-:W-:-:S04]  /*3a70*/  USEL UR4, UR4, URZ, UP0 ;  /* 0x000000ff04047287 */ /* 0x000fc80008000000 */
[----:B------:R-:W-:Y:S01]  /*3a80*/  ULEA UR4, UR4, UR37, 0x3 ;  /* 0x0000002504047291 */ /* 0x000fe2000f8e18ff */
[----:B-1----:R-:W-:-:S04]  /*3a90*/  LOP3.LUT R3, R12, UR7, RZ, 0x3c, !PT ;  /* 0x000000070c037c12 */ /* 0x002fc8000f8e3cff */
[----:B------:R-:W-:-:S04]  /*3aa0*/  SHF.L.U32 R0, R3, 0x1f, RZ ;  /* 0x0000001f03007819 */ /* 0x000fc800000006ff */
[----:B------:R-:W1:Y:S02]  /*3ab0*/  SYNCS.PHASECHK.TRANS64 P0, [UR4+0x1b0], R0 ;  /* 0x0001b000ff0075a7 */ /* 0x000e640008001004 */
[----:B-1----:R-:W-:Y:S05]  /*3ac0*/  @P0 EXIT ;  /* 0x000000000000094d */ /* 0x002fea0003800000 */
[----:B------:R-:W-:Y:S02]  /*3ad0*/  SHF.L.U32 R3, R3, 0x1f, RZ ;  /* 0x0000001f03037819 */ /* 0x000fe400000006ff */
[----:B------:R-:W-:-:S07]  /*3ae0*/  MOV R0, UR4 ;  /* 0x0000000400007c02 */ /* 0x000fce0008000f00 */
.L_x_75:
[----:B-1----:R1:W2:Y:S02]  /*3af0*/  SYNCS.PHASECHK.TRANS64.TRYWAIT P0, [R0+URZ+0x1b0], R3 ;  /* 0x0001b003000075a7 */ /* 0x0022a400080011ff */
[----:B--2---:R-:W-:Y:S05]  /*3b00*/  @!P0 NANOSLEEP.SYNCS 0x989680 ;  /* 0x009896800000895d */ /* 0x004fea0003900000 */
[----:B------:R-:W2:Y:S02]  /*3b10*/  @!P0 SYNCS.PHASECHK.TRANS64 P0, [R0+URZ+0x1b0], R3 ;  /* 0x0001b003000085a7 */ /* 0x000ea400080010ff */
[----:B--2---:R-:W-:Y:S05]  /*3b20*/  @P0 EXIT ;  /* 0x000000000000094d */ /* 0x004fea0003800000 */
[----:B------:R-:W-:Y:S05]  /*3b30*/  BRA `(.L_x_75) ;  /* 0xfffffffc00ec7947 */ /* 0x000fea000383ffff */
.L_x_68:
[----:B------:R-:W-:Y:S05]  /*3b40*/  BRA.U UP4, `(.L_x_76) ;  /* 0x0000001104a07547 */ /* 0x000fea000b800000 */
[----:B------:R-:W-:Y:S01]  /*3b50*/  UMOV UR6, 0x40 ;  /* 0x0000004000067882 */ /* 0x000fe20000000000 */
[----:B------:R-:W-:Y:S01]  /*3b60*/  NOP ;  /* 0x0000000000007918 */ /* 0x000fe20000000000 */
[----:B------:R-:W-:Y:S01]  /*3b70*/  ULEA UR6, UR37, UR6, 0x18 ;  /* 0x0000000625067291 */ /* 0x000fe2000f8ec0ff */
[----:B------:R-:W-:Y:S02]  /*3b80*/  UMOV UR7, 0x400 ;  /* 0x0000040000077882 */ /* 0x000fe40000000000 */
[----:B------:R-:W-:-:S06]  /*3b90*/  ULEA UR37, UR37, UR7, 0x18 ;  /* 0x0000000725257291 */ /* 0x000fcc000f8ec0ff */
[----:B------:R-:W1:Y:S02]  /*3ba0*/  LDS.U8 R2, [UR6+0x1c] ;  /* 0x00001c06ff027984 */ /* 0x000e640008000000 */
[----:B-1----:R-:W-:-:S13]  /*3bb0*/  ISETP.NE.AND P0, PT, R2, RZ, PT ;  /* 0x000000ff0200720c */ /* 0x002fda0003f05270 */
[----:B------:R-:W-:Y:S05]  /*3bc0*/  @P0 BRA `(.L_x_77) ;  /* 0x0000000400080947 */ /* 0x000fea0003800000 */
[----:B------:R-:W-:Y:S02]  /*3bd0*/  UISETP.NE.U32.AND UP0, UPT, UR5, 0x1, UPT ;  /* 0x000000010500788c */ /* 0x000fe4000bf05070 */
[----:B------:R-:W-:-:S07]  /*3be0*/  UIADD3 UR8, UPT, UPT, UR6, 0x8, URZ ;  /* 0x0000000806087890 */ /* 0x000fce000fffe0ff */
[----:B------:R-:W-:Y:S05]  /*3bf0*/  BRA.U !UP0, `(.L_x_78) ;  /* 0x00000001089c7547 */ /* 0x000fea000b800000 */
[----:B------:R-:W-:Y:S01]  /*3c00*/  ELECT P0, URZ, PT ;  /* 0x0000000000ff782f */ /* 0x000fe20003800000 */
[----:B------:R-:W-:-:S12]  /*3c10*/  BSSY B0, `(.L_x_78) ;  /* 0x0000025000007945 */ /* 0x000fd80003800000 */
[----:B------:R-:W-:Y:S05]  /*3c20*/  @!P0 BRA `(.L_x_79) ;  /* 0x00000000008c8947 */ /* 0x000fea0003800000 */
[----:B------:R-:W-:-:S05]  /*3c30*/  UMOV UR7, 0x10 ;  /* 0x0000001000077882 */ /* 0x000fca0000000000 */
[----:B------:R-:W-:Y:S04]  /*3c40*/  DEPBAR.LE SB1, 0x36 ;  /* 0x00009d800000791a */ /* 0x000fe80000000000 */
[----:B------:R-:W1:Y:S02]  /*3c50*/  UTCATOMSWS.2CTA.FIND_AND_SET.ALIGN UP1, UR7, UR7 ;  /* 0x00000007000775e3 */ /* 0x000e640008220800 */
[----:B-1----:R-:W-:Y:S01]  /*3c60*/  MOV R11, UR7 ;  /* 0x00000007000b7c02 */ /* 0x002fe20008000f00 */
[----:B------:R-:W-:Y:S06]  /*3c70*/  BRA.U UP1, `(.L_x_80) ;  /* 0x0000000101187547 */ /* 0x000fec000b800000 */
.L_x_81:
[----:B------:R-:W-:Y:S05]  /*3c80*/  NANOSLEEP 0x64 ;  /* 0x000000640000795d */ /* 0x000fea0003800000 */
[----:B------:R-:W-:-:S05]  /*3c90*/  UMOV UR7, 0x10 ;  /* 0x0000001000077882 */ /* 0x000fca0000000000 */
[----:B------:R-:W-:Y:S04]  /*3ca0*/  DEPBAR.LE SB1, 0x36 ;  /* 0x00009d800000791a */ /* 0x000fe80000000000 */
[----:B------:R-:W1:Y:S02]  /*3cb0*/  UTCATOMSWS.2CTA.FIND_AND_SET.ALIGN UP1, UR7, UR7 ;  /* 0x00000007000775e3 */ /* 0x000e640008220800 */
[----:B-1----:R-:W-:Y:S01]  /*3cc0*/  MOV R11, UR7 ;  /* 0x00000007000b7c02 */ /* 0x002fe20008000f00 */
[----:B------:R-:W-:Y:S05]  /*3cd0*/  BRA.U !UP1, `(.L_x_81) ;  /* 0xfffffffd09e87547 */ /* 0x000fea000b83ffff */
.L_x_80:
[----:B------:R-:W1:Y:S01]  /*3ce0*/  LDS R5, [UR6+0x10] ;  /* 0x00001006ff057984 */ /* 0x000e620008000800 */
[----:B------:R-:W-:Y:S01]  /*3cf0*/  IMAD.U32 R3, RZ, RZ, UR37 ;  /* 0x00000025ff037e24 */ /* 0x000fe2000f8e00ff */
[----:B------:R-:W-:-:S03]  /*3d00*/  MOV R2, UR4 ;  /* 0x0000000400027c02 */ /* 0x000fc60008000f00 */
[----:B------:R-:W-:Y:S01]  /*3d10*/  VIADD R3, R3, 0x250 ;  /* 0x0000025003037836 */ /* 0x000fe20000000000 */
[----:B-1----:R-:W-:-:S04]  /*3d20*/  SHF.L.U32 R5, R5, 0x1f, RZ ;  /* 0x0000001f05057819 */ /* 0x002fc800000006ff */
[----:B------:R-:W1:Y:S02]  /*3d30*/  SYNCS.PHASECHK.TRANS64.TRYWAIT P0, [UR6+0x8], R5 ;  /* 0x00000805ff0075a7 */ /* 0x000e640008001106 */
[----:B-1----:R-:W-:Y:S05]  /*3d40*/  @P0 BRA `(.L_x_82) ;  /* 0x0000000000080947 */ /* 0x002fea0003800000 */
[----:B------:R-:W1:Y:S02]  /*3d50*/  SYNCS.PHASECHK.TRANS64.TRYWAIT P0, [UR6+0x8], R5 ;  /* 0x00000805ff0075a7 */ /* 0x000e640008001106 */
[----:B-1----:R-:W-:Y:S05]  /*3d60*/  @!P0 BRA `(.L_x_83) ;  /* 0x0000004000dc8947 */ /* 0x002fea0003800000 */
.L_x_82:
[----:B-1----:R-:W-:Y:S01]  /*3d70*/  HFMA2 R4, -RZ, RZ, 0, 5.9604644775390625e-08 ;  /* 0x00000001ff047431 */ /* 0x002fe200000001ff */
[----:B------:R-:W-:Y:S01]  /*3d80*/  UPRMT UR7, UR4, 0x654, UR8 ;  /* 0x0000065404077896 */ /* 0x000fe20008000008 */
[----:B------:R-:W-:Y:S01]  /*3d90*/  IMAD.MOV.U32 R6, RZ, RZ, 0xffff ;  /* 0x0000ffffff067424 */ /* 0x000fe200078e00ff */
[----:B------:R-:W-:Y:S01]  /*3da0*/  PRMT R2, R2, 0x654, R3 ;  /* 0x0000065402027816 */ /* 0x000fe20000000003 */
[----:B------:R-:W-:Y:S02]  /*3db0*/  IMAD.MOV.U32 R5, RZ, RZ, 0x4 ;  /* 0x00000004ff057424 */ /* 0x000fe400078e00ff */
[----:B------:R-:W-:Y:S01]  /*3dc0*/  IMAD.SHL.U32 R9, R11, 0x20, RZ ;  /* 0x000000200b097824 */ /* 0x000fe200078e00ff */
[----:B------:R-:W-:Y:S02]  /*3dd0*/  MOV R3, UR7 ;  /* 0x0000000700037c02 */ /* 0x000fe40008000f00 */
[-C--:B------:R-:W-:Y:S01]  /*3de0*/  SHF.L.U32 R7, R6, R11.reuse, RZ ;  /* 0x0000000b06077219 */ /* 0x080fe200000006ff */
[----:B------:R1:W-:Y:S01]  /*3df0*/  SYNCS.ARRIVE.TRANS64.RED RZ, [UR7], R5 ;  /* 0x00000005ffff79a7 */ /* 0x0003e20008000407 */
[----:B------:R-:W-:Y:S01]  /*3e00*/  SHF.L.U32 R6, R4, R11, RZ ;  /* 0x0000000b04067219 */ /* 0x000fe200000006ff */
[----:B------:R1:W-:Y:S04]  /*3e10*/  STS [UR37+0x250], R9 ;  /* 0x00025009ff007988 */ /* 0x0003e80008000825 */
[----:B------:R1:W-:Y:S04]  /*3e20*/  STAS [R2.64], R11 ;  /* 0x0000000b02007dbd */ /* 0x0003e8000c0008ff */
[----:B------:R1:W-:Y:S04]  /*3e30*/  ATOMS.OR RZ, [UR6+0x14], R7 ;  /* 0x00001407ffff798c */ /* 0x0003e8000b000006 */
[----:B------:R1:W-:Y:S04]  /*3e40*/  ATOMS.OR RZ, [UR6+0x18], R6 ;  /* 0x00001806ffff798c */ /* 0x0003e8000b000006 */
[----:B------:R1:W-:Y:S02]  /*3e50*/  ATOMS.XOR RZ, [UR6+0x10], R4 ;  /* 0x00001004ffff798c */ /* 0x0003e4000b800006 */
.L_x_79:
[----:B------:R-:W-:Y:S05]  /*3e60*/  BSYNC B0 ;  /* 0x0000000000007941 */ /* 0x000fea0003800000 */
.L_x_78:
[----:B------:R-:W-:Y:S05]  /*3e70*/  BRA.U UP0, `(.L_x_84) ;  /* 0x00000001006c7547 */ /* 0x000fea000b800000 */
[----:B------:R-:W-:-:S03]  /*3e80*/  UMOV UR7, 0xffffffff ;  /* 0xffffffff00077882 */ /* 0x000fc60000000000 */
[----:B------:R-:W-:Y:S05]  /*3e90*/  BRA.DIV UR7, `(.L_x_85) ;  /* 0x0000004207a87947 */ /* 0x000fea000b800000 */
[----:B------:R-:W-:-:S13]  /*3ea0*/  ELECT P6, URZ, PT ;  /* 0x0000000000ff782f */ /* 0x000fda00038c0000 */
.L_x_191:
[----:B------:R-:W-:Y:S05]  /*3eb0*/  @!P6 BRA `(.L_x_84) ;  /* 0x00000000005ce947 */ /* 0x000fea0003800000 */
[----:B-1----:R-:W1:Y:S02]  /*3ec0*/  LDS R3, [UR6+0x10] ;  /* 0x00001006ff037984 */ /* 0x002e640008000800 */
[----:B-1----:R-:W-:-:S04]  /*3ed0*/  SHF.L.U32 R3, R3, 0x1f, RZ ;  /* 0x0000001f03037819 */ /* 0x002fc800000006ff */
[----:B------:R-:W1:Y:S02]  /*3ee0*/  SYNCS.PHASECHK.TRANS64.TRYWAIT P0, [UR6+0x8], R3 ;  /* 0x00000803ff0075a7 */ /* 0x000e640008001106 */
[----:B-1----:R-:W-:Y:S05]  /*3ef0*/  @P0 BRA `(.L_x_86) ;  /* 0x0000000000080947 */ /* 0x002fea0003800000 */
[----:B------:R-:W1:Y:S02]  /*3f00*/  SYNCS.PHASECHK.TRANS64.TRYWAIT P0, [UR6+0x8], R3 ;  /* 0x00000803ff0075a7 */ /* 0x000e640008001106 */
[----:B-1----:R-:W-:Y:S05]  /*3f10*/  @!P0 BRA `(.L_x_87) ;  /* 0x0000004000a88947 */ /* 0x002fea0003800000 */
.L_x_86:
[----:B------:R-:W2:Y:S01]  /*3f20*/  LDS R5, [UR37+0x250] ;  /* 0x00025025ff057984 */ /* 0x000ea20008000800 */
[----:B-1----:R-:W-:Y:S02]  /*3f30*/  HFMA2 R2, -RZ, RZ, 0, 5.9604644775390625e-08 ;  /* 0x00000001ff027431 */ /* 0x002fe400000001ff */
[----:B------:R-:W-:Y:S01]  /*3f40*/  IMAD.MOV.U32 R3, RZ, RZ, 0xffff ;  /* 0x0000ffffff037424 */ /* 0x000fe200078e00ff */
[----:B------:R-:W-:Y:S01]  /*3f50*/  UPRMT UR7, UR4, 0x654, UR8 ;  /* 0x0000065404077896 */ /* 0x000fe20008000008 */
[----:B--2---:R-:W-:-:S03]  /*3f60*/  IMAD.SHL.U32 R4, R5, 0x20, RZ ;  /* 0x0000002005047824 */ /* 0x004fc600078e00ff */
[-C--:B------:R-:W-:Y:S02]  /*3f70*/  SHF.L.U32 R3, R3, R5.reuse, RZ ;  /* 0x0000000503037219 */ /* 0x080fe400000006ff */
[----:B------:R-:W-:Y:S01]  /*3f80*/  SHF.L.U32 R5, R2, R5, RZ ;  /* 0x0000000502057219 */ /* 0x000fe200000006ff */
[----:B------:R2:W-:Y:S04]  /*3f90*/  STS [UR37+0x250], R4 ;  /* 0x00025004ff007988 */ /* 0x0005e80008000825 */
[----:B------:R2:W-:Y:S04]  /*3fa0*/  ATOMS.OR RZ, [UR6+0x14], R3 ;  /* 0x00001403ffff798c */ /* 0x0005e8000b000006 */
[----:B------:R2:W-:Y:S01]  /*3fb0*/  ATOMS.OR RZ, [UR6+0x18], R5 ;  /* 0x00001805ffff798c */ /* 0x0005e2000b000006 */
[----:B------:R-:W-:Y:S03]  /*3fc0*/  SYNCS.ARRIVE.TRANS64.RED.A1T0 RZ, [UR7], RZ ;  /* 0x000000ffffff79a7 */ /* 0x000fe60008100407 */
[----:B------:R2:W-:Y:S01]  /*3fd0*/  ATOMS.XOR RZ, [UR6+0x10], R2 ;  /* 0x00001002ffff798c */ /* 0x0005e2000b800006 */
[----:B------:R-:W-:Y:S05]  /*3fe0*/  BRA `(.L_x_84) ;  /* 0x0000000000107947 */ /* 0x000fea0003800000 */
.L_x_77:
[----:B------:R-:W-:-:S05]  /*3ff0*/  MOV R2, 0xffffffff ;  /* 0xffffffff00027802 */ /* 0x000fca0000000f00 */
[----:B------:R1:W-:Y:S02]  /*4000*/  STS [UR37+0x250], R2 ;  /* 0x00025002ff007988 */ /* 0x0003e40008000825 */
[----:B-1----:R-:W-:Y:S02]  /*4010*/  MOV R2, 0x4030 ;  /* 0x0000403000027802 */ /* 0x002fe40000000f00 */
[----:B-----5:R-:W-:Y:S05]  /*4020*/  CALL.REL.NOINC `($__internal_1_$__cuda_sm10x_tcgen05_guardrail_trap_phase_invalid_during_alloc) ;  /* 0x0000004400b07944 */ /* 0x020fea0003c00000 */
.L_x_84:
[----:B------:R-:W-:Y:S05]  /*4030*/  WARPSYNC.ALL ;  /* 0x0000000000007948 */ /* 0x000fea0003800000 */
[----:B------:R-:W3:Y:S01]  /*4040*/  S2UR UR8, SR_CgaCtaId ;  /* 0x00000000000879c3 */ /* 0x000ee20000008800 */
[----:B------:R-:W-:Y:S01]  /*4050*/  UMOV UR6, 0x400 ;  /* 0x0000040000067882 */ /* 0x000fe20000000000 */
[----:B------:R-:W-:-:S06]  /*4060*/  NOP ;  /* 0x0000000000007918 */ /* 0x000fcc0000000000 */
[----:B------:R-:W-:Y:S06]  /*4070*/  BAR.ARV 0x6, 0xa0 ;  /* 0x0182800000007b1d */ /* 0x000fec0000002000 */
[----:B------:R-:W-:Y:S01]  /*4080*/  LOP3.LUT R0, R0, 0xffff, RZ, 0xc0, !PT ;  /* 0x0000ffff00007812 */ /* 0x000fe200078ec0ff */
[----:B-1----:R-:W-:Y:S01]  /*4090*/  IMAD.MOV.U32 R9, RZ, RZ, 0x1 ;  /* 0x00000001ff097424 */ /* 0x002fe200078e00ff */
[----:B------:R-:W-:Y:S01]  /*40a0*/  LOP3.LUT R8, R8, 0xffff, RZ, 0xc0, !PT ;  /* 0x0000ffff08087812 */ /* 0x000fe200078ec0ff */
[----:B------:R-:W-:Y:S01]  /*40b0*/  UMOV UR22, URZ ;  /* 0x000000ff00167c82 */ /* 0x000fe20008000000 */
[----:B------:R-:W-:Y:S01]  /*40c0*/  R2UR UR12, R0 ;  /* 0x00000000000c72ca */ /* 0x000fe200000e0000 */
[----:B------:R-:W-:Y:S01]  /*40d0*/  UMOV UR21, URZ ;  /* 0x000000ff00157c82 */ /* 0x000fe20008000000 */
[----:B------:R-:W-:Y:S01]  /*40e0*/  R2UR UR13, R8 ;  /* 0x00000000080d72ca */ /* 0x000fe200000e0000 */
[----:B------:R-:W-:Y:S01]  /*40f0*/  IMAD.MOV.U32 R8, RZ, RZ, RZ ;  /* 0x000000ffff087224 */ /* 0x000fe200078e00ff */
[----:B------:R-:W-:Y:S01]  /*4100*/  UMOV UR20, URZ ;  /* 0x000000ff00147c82 */ /* 0x000fe20008000000 */
[----:B------:R-:W-:-:S02]  /*4110*/  UISETP.NE.AND UP2, UPT, UR5, URZ, UPT ;  /* 0x000000ff0500728c */ /* 0x000fc4000bf45270 */
[----:B---3--:R-:W-:Y:S01]  /*4120*/  ULEA UR8, UR8, UR6, 0x18 ;  /* 0x0000000608087291 */ /* 0x008fe2000f8ec0ff */
[----:B------:R-:W1:Y:S03]  /*4130*/  LDCU UR6, c[0x0][0x38c] ;  /* 0x00007180ff0677ac */ /* 0x000e660008000800 */
[----:B------:R-:W-:Y:S02]  /*4140*/  UIADD3 UR14, UPT, UPT, UR8, 0x2400, URZ ;  /* 0x00002400080e7890 */ /* 0x000fe4000fffe0ff */
[----:B------:R-:W-:-:S03]  /*4150*/  UIADD3 UR15, UPT, UPT, UR8, 0x32400, URZ ;  /* 0x00032400080f7890 */ /* 0x000fc6000fffe0ff */
[----:B--2---:R-:W2:Y:S01]  /*4160*/  LDS R2, [UR8+0x250] ;  /* 0x00025008ff027984 */ /* 0x004ea20008000800 */
[----:B------:R-:W-:Y:S02]  /*4170*/  USHF.R.U32.HI UR14, URZ, 0x4, UR14 ;  /* 0x00000004ff0e7899 */ /* 0x000fe4000801160e */
[----:B------:R-:W-:Y:S02]  /*4180*/  USHF.R.U32.HI UR15, URZ, 0x4, UR15 ;  /* 0x00000004ff0f7899 */ /* 0x000fe4000801160f */
[----:B------:R-:W-:Y:S02]  /*4190*/  ULOP3.LUT UR14, UR14, 0x3fff, URZ, 0xc0, !UPT ;  /* 0x00003fff0e0e7892 */ /* 0x000fe4000f8ec0ff */
[----:B------:R-:W-:Y:S02]  /*41a0*/  ULOP3.LUT UR15, UR15, 0x3fff, URZ, 0xc0, !UPT ;  /* 0x00003fff0f0f7892 */ /* 0x000fe4000f8ec0ff */
[----:B------:R-:W-:Y:S02]  /*41b0*/  ULOP3.LUT UR14, UR14, 0x10000, URZ, 0xfc, !UPT ;  /* 0x000100000e0e7892 */ /* 0x000fe4000f8efcff */
[----:B-1----:R-:W-:-:S02]  /*41c0*/  UIADD3 UR6, UPT, UPT, UR6, 0x3f, URZ ;  /* 0x0000003f06067890 */ /* 0x002fc4000fffe0ff */
[----:B------:R-:W-:Y:S02]  /*41d0*/  ULOP3.LUT UR15, UR15, 0x10000, URZ, 0xfc, !UPT ;  /* 0x000100000f0f7892 */ /* 0x000fe4000f8efcff */
[----:B------:R-:W-:Y:S01]  /*41e0*/  USHF.R.S32.HI UR7, URZ, 0x1f, UR6 ;  /* 0x0000001fff077899 */ /* 0x000fe20008011406 */
[----:B------:R-:W-:Y:S01]  /*41f0*/  UMOV UR28, 0x0 ;  /* 0x00000000001c7882 */ /* 0x000fe20000000000 */
[----:B------:R-:W-:Y:S02]  /*4200*/  UMOV UR29, 0x100804a0 ;  /* 0x100804a0001d7882 */ /* 0x000fe40000000000 */
[----:B------:R-:W-:Y:S01]  /*4210*/  ULEA.HI UR7, UR7, UR6, URZ, 0x6 ;  /* 0x0000000607077291 */ /* 0x000fe2000f8f30ff */
[----:B------:R-:W-:Y:S01]  /*4220*/  UMOV UR26, 0x0 ;  /* 0x00000000001a7882 */ /* 0x000fe20000000000 */
[----:B------:R-:W-:Y:S02]  /*4230*/  UMOV UR27, 0x100804a0 ;  /* 0x100804a0001b7882 */ /* 0x000fe40000000000 */
[----:B------:R-:W-:-:S04]  /*4240*/  USHF.R.S32.HI UR7, URZ, 0x6, UR7 ;  /* 0x00000006ff077899 */ /* 0x000fc80008011407 */
[----:B------:R-:W-:-:S04]  /*4250*/  UISETP.LT.AND UP0, UPT, UR7, 0x1, UPT ;  /* 0x000000010700788c */ /* 0x000fc8000bf01270 */
[----:B------:R-:W-:Y:S01]  /*4260*/  USEL UR23, UR7, 0x1, !UP0 ;  /* 0x0000000107177887 */ /* 0x000fe2000c000000 */
[----:B--2---:R-:W-:Y:S02]  /*4270*/  R2UR UR24, R2 ;  /* 0x00000000021872ca */ /* 0x004fe400000e0000 */
[----:B------:R-:W-:-:S13]  /*4280*/  CS2R R2, SRZ ;  /* 0x0000000000027805 */ /* 0x000fda000001ff00 */
.L_x_95:
[C---:B------:R-:W-:Y:S02]  /*4290*/  LEA R0, R8.reuse, UR8, 0x3 ;  /* 0x0000000808007c11 */ /* 0x040fe4000f8e18ff */
[----:B------:R-:W-:Y:S02]  /*42a0*/  SHF.L.U32 R5, R3, 0x1f, RZ ;  /* 0x0000001f03057819 */ /* 0x000fe400000006ff */
[----:B------:R-:W-:Y:S02]  /*42b0*/  LEA R4, R8, UR8, 0x4 ;  /* 0x0000000808047c11 */ /* 0x000fe4000f8e20ff */
[----:B------:R-:W1:Y:S02]  /*42c0*/  SYNCS.PHASECHK.TRANS64.TRYWAIT P0, [R0+URZ+0x1a0], R5 ;  /* 0x0001a005000075a7 */ /* 0x000e6400080011ff */
[----:B-1-34-:R-:W-:Y:S05]  /*42d0*/  @!P0 BRA `(.L_x_88) ;  /* 0x0000003c00d08947 */ /* 0x01afea0003800000 */
.L_x_192:
[----:B-1----:R-:W1:Y:S01]  /*42e0*/  LDS.128 R4, [R4+0x230] ;  /* 0x0002300004047984 */ /* 0x002e620000000c00 */
[----:B------:R-:W-:Y:S02]  /*42f0*/  VIADD R0, R0, 0x1b0 ;  /* 0x000001b000007836 */ /* 0x000fe40000000000 */
[----:B------:R-:W-:Y:S01]  /*4300*/  VIADD R8, R8, 0x1 ;  /* 0x0000000108087836 */ /* 0x000fe20000000000 */
[----:B------:R-:W-:Y:S01]  /*4310*/  @!PT LDS RZ, [RZ] ;  /* 0x00000000fffff984 */ /* 0x000fe20000000800 */
[----:B------:R-:W-:Y:S01]  /*4320*/  @!PT LDS RZ, [RZ] ;  /* 0x00000000fffff984 */ /* 0x000fe20000000800 */
[----:B------:R-:W-:Y:S01]  /*4330*/  @!PT LDS RZ, [RZ] ;  /* 0x00000000fffff984 */ /* 0x000fe20000000800 */
[----:B------:R-:W-:Y:S01]  /*4340*/  @!PT LDS RZ, [RZ] ;  /* 0x00000000fffff984 */ /* 0x000fe20000000800 */
[----:B------:R2:W-:Y:S06]  /*4350*/  MEMBAR.ALL.CTA ;  /* 0x0000000000007992 */ /* 0x0005ec0000008000 */
[----:B--2---:R-:W2:Y:S01]  /*4360*/  FENCE.VIEW.ASYNC.S ;  /* 0x00000000000073c6 */ /* 0x004ea20000000000 */
[----:B------:R-:W-:-:S04]  /*4370*/  PRMT R0, RZ, 0x654, R0 ;  /* 0x00000654ff007816 */ /* 0x000fc80000000000 */
[----:B--2---:R2:W-:Y:S01]  /*4380*/  SYNCS.ARRIVE.TRANS64.RED.A1T0 RZ, [R0+URZ], RZ ;  /* 0x000000ff00ff79a7 */ /* 0x0045e200081004ff */
[----:B-1----:R-:W-:Y:S01]  /*4390*/  LOP3.LUT P1, RZ, R6, 0x1, RZ, 0xc0, !PT ;  /* 0x0000000106ff7812 */ /* 0x002fe2000782c0ff */
[----:B--2---:R-:W-:-:S12]  /*43a0*/  BRA.U UP2, `(.L_x_89) ;  /* 0x0000000102e07547 */ /* 0x004fd8000b800000 */
[----:B------:R-:W1:Y:S01]  /*43b0*/  LDCU UR6, c[0x0][0x38c] ;  /* 0x00007180ff0677ac */ /* 0x000e620008000800 */
[----:B------:R-:W-:Y:S02]  /*43c0*/  PLOP3.LUT P2, PT, PT, PT, PT, 0x80, 0x8 ;  /* 0x000000000008781c */ /* 0x000fe40003f4f070 */
[----:B------:R-:W-:Y:S01]  /*43d0*/  SHF.L.U32 R5, R9, 0x1f, RZ ;  /* 0x0000001f09057819 */ /* 0x000fe200000006ff */
[----:B------:R-:W-:Y:S02]  /*43e0*/  ULEA UR10, UR22, UR8, 0x3 ;  /* 0x00000008160a7291 */ /* 0x000fe4000f8e18ff */
[----:B------:R-:W-:Y:S02]  /*43f0*/  ULEA UR11, UR22, UR24, 0x5 ;  /* 0x00000018160b7291 */ /* 0x000fe4000f8e28ff */
[----:B-1----:R-:W-:-:S06]  /*4400*/  UISETP.GE.AND UP0, UPT, UR6, 0x1, UPT ;  /* 0x000000010600788c */ /* 0x002fcc000bf06270 */
[----:B------:R-:W-:-:S05]  /*4410*/  PLOP3.LUT P0, PT, PT, PT, UP0, 0x80, 0x8 ;  /* 0x000000000008781c */ /* 0x000fca0003f0f008 */
[----:B------:R-:W-:-:S08]  /*4420*/  @UP0 ULEA UR6, UR21, UR8, 0x3 ;  /* 0x0000000815060291 */ /* 0x000fd0000f8e18ff */
[----:B------:R-:W-:-:S04]  /*4430*/  @P0 SHF.L.U32 R0, R2, 0x1f, RZ ;  /* 0x0000001f02000819 */ /* 0x000fc800000006ff */
[----:B------:R1:W2:Y:S01]  /*4440*/  @P0 SYNCS.PHASECHK.TRANS64.TRYWAIT P2, [UR6], R0 ;  /* 0x00000000ff0005a7 */ /* 0x0002a20008041106 */
[----:B------:R-:W3:Y:S02]  /*4450*/  SYNCS.PHASECHK.TRANS64.TRYWAIT P0, [UR10+0x1e0], R5 ;  /* 0x0001e005ff0075a7 */ /* 0x000ee4000800110a */
[----:B-123--:R-:W-:Y:S05]  /*4460*/  @!P0 BRA `(.L_x_90) ;  /* 0x0000003c00808947 */ /* 0x00efea0003800000 */
.L_x_194:
[----:B------:R-:W-:Y:S01]  /*4470*/  UMOV UR19, UR20 ;  /* 0x0000001400137c82 */ /* 0x000fe20008000000 */
[----:B------:R-:W-:Y:S05]  /*4480*/  BRA.U !UP0, `(.L_x_91) ;  /* 0x0000000108987547 */ /* 0x000fea000b800000 */
[----:B------:R-:W-:Y:S02]  /*4490*/  UIADD3 UR19, UPT, UPT, UR23, UR20, URZ ;  /* 0x0000001417137290 */ /* 0x000fe4000fffe0ff */
[----:B------:R-:W-:Y:S01]  /*44a0*/  UPLOP3.LUT UP3, UPT, UPT, UPT, UPT, 0x40, 0x4 ;  /* 0x000000000004789c */ /* 0x000fe20003f6e870 */
[----:B------:R-:W-:Y:S01]  /*44b0*/  UMOV UR18, UR7 ;  /* 0x0000000700127c82 */ /* 0x000fe20008000000 */
[----:B------:R-:W-:-:S09]  /*44c0*/  UMOV UR17, UR21 ;  /* 0x0000001500117c82 */ /* 0x000fd20008000000 */
.L_x_94:
[----:B--2---:R-:W-:Y:S01]  /*44d0*/  ULEA UR9, UR17, UR8, 0x3 ;  /* 0x0000000811097291 */ /* 0x004fe2000f8e18ff */
[----:B---3--:R-:W-:Y:S11]  /*44e0*/  @P2 BRA `(.L_x_92) ;  /* 0x00000000000c2947 */ /* 0x008ff60003800000 */
[----:B-1----:R-:W-:Y:S04]  /*44f0*/  SHF.L.U32 R5, R2, 0x1f, RZ ;  /* 0x0000001f02057819 */ /* 0x002fe800000006ff */
[----:B------:R-:W1:Y:S02]  /*4500*/  SYNCS.PHASECHK.TRANS64.TRYWAIT P0, [UR9], R5 ;  /* 0x00000005ff0075a7 */ /* 0x000e640008001109 */
[----:B-1----:R-:W-:Y:S05]  /*4510*/  @!P0 BRA `(.L_x_93) ;  /* 0x0000003c006c8947 */ /* 0x002fea0003800000 */
.L_x_92:
[----:B------:R-:W-:Y:S01]  /*4520*/  UISETP.NE.AND UP0, UPT, UR18, 0x1, UPT ;  /* 0x000000011200788c */ /* 0x000fe2000bf05270 */
[----:B------:R-:W-:Y:S01]  /*4530*/  PLOP3.LUT P2, PT, PT, PT, PT, 0x80, 0x8 ;  /* 0x000000000008781c */ /* 0x000fe20003f4f070 */
[----:B------:R-:W-:Y:S02]  /*4540*/  UIADD3 UR21, UPT, UPT, UR17, 0x1, URZ ;  /* 0x0000000111157890 */ /* 0x000fe4000fffe0ff */
[----:B------:R-:W-:Y:S02]  /*4550*/  ULEA UR30, UR17, UR15, 0x6 ;  /* 0x0000000f111e7291 */ /* 0x000fe4000f8e30ff */
[----:B------:R-:W-:Y:S01]  /*4560*/  UISETP.NE.AND UP1, UPT, UR21, 0x18, UPT ;  /* 0x000000181500788c */ /* 0x000fe2000bf25270 */
[----:B------:R-:W-:Y:S01]  /*4570*/  PLOP3.LUT P0, PT, PT, PT, UP0, 0x80, 0x8 ;  /* 0x000000000008781c */ /* 0x000fe20003f0f008 */
[----:B------:R-:W-:Y:S02]  /*4580*/  ULEA UR32, UR17, UR14, 0x9 ;  /* 0x0000000e11207291 */ /* 0x000fe4000f8e48ff */
[----:B------:R-:W-:Y:S02]  /*4590*/  USEL UR16, URZ, 0x1, UP1 ;  /* 0x00000001ff107887 */ /* 0x000fe40008800000 */
[----:B------:R-:W-:Y:S02]  /*45a0*/  USEL UR21, UR21, URZ, UP1 ;  /* 0x000000ff15157287 */ /* 0x000fe40008800000 */
[----:B------:R-:W-:Y:S02]  /*45b0*/  UIADD3 UR36, UPT, UPT, UR30, 0x2, URZ ;  /* 0x000000021e247890 */ /* 0x000fe4000fffe0ff */
[----:B------:R-:W-:Y:S01]  /*45c0*/  @UP0 ULEA UR6, UR21, UR8, 0x3 ;  /* 0x0000000815060291 */ /* 0x000fe2000f8e18ff */
[----:B------:R-:W-:Y:S01]  /*45d0*/  LOP3.LUT R2, R2, UR16, RZ, 0x3c, !PT ;  /* 0x0000001002027c12 */ /* 0x000fe2000f8e3cff */
[----:B------:R-:W-:Y:S02]  /*45e0*/  UIADD3 UR34, UPT, UPT, UR32, 0x2, URZ ;  /* 0x0000000220227890 */ /* 0x000fe4000fffe0ff */
[----:B------:R-:W-:Y:S01]  /*45f0*/  UIADD3 UR9, UPT, UPT, UR9, 0xc0, URZ ;  /* 0x000000c009097890 */ /* 0x000fe2000fffe0ff */
[----:B-1----:R-:W-:Y:S01]  /*4600*/  @P0 SHF.L.U32 R0, R2, 0x1f, RZ ;  /* 0x0000001f02000819 */ /* 0x002fe200000006ff */
[----:B------:R-:W-:Y:S01]  /*4610*/  UMOV UR31, 0x80004020 ;  /* 0x80004020001f7882 */ /* 0x000fe20000000000 */
[----:B------:R-:W-:Y:S01]  /*4620*/  UMOV UR33, 0x80004020 ;  /* 0x8000402000217882 */ /* 0x000fe20000000000 */
[----:B------:R-:W-:Y:S01]  /*4630*/  UMOV UR37, 0x80004020 ;  /* 0x8000402000257882 */ /* 0x000fe20000000000 */
[----:B------:R2:W3:Y:S01]  /*4640*/  @P0 SYNCS.PHASECHK.TRANS64.TRYWAIT P2, [UR6], R0 ;  /* 0x00000000ff0005a7 */ /* 0x0004e20008041106 */
[----:B------:R-:W-:Y:S01]  /*4650*/  UIADD3 UR20, UPT, UPT, UR20, 0x1, URZ ;  /* 0x0000000114147890 */ /* 0x000fe2000fffe0ff */
[----:B------:R2:W-:Y:S01]  /*4660*/  UTCIMMA.2CTA gdesc[UR32], gdesc[UR30], tmem[UR11], tmem[UR28], idesc[UR29], UP3 ;  /* 0x00ff1c1e200075ea */ /* 0x0005e20009a0010b */
[----:B------:R-:W-:Y:S02]  /*4670*/  UIADD3 UR18, UPT, UPT, UR18, -0x1, URZ ;  /* 0xffffffff12127890 */ /* 0x000fe4000fffe0ff */
[----:B------:R-:W-:Y:S02]  /*4680*/  UISETP.NE.AND UP0, UPT, UR20, UR19, UPT ;  /* 0x000000131400728c */ /* 0x000fe4000bf05270 */
[----:B------:R-:W-:Y:S01]  /*4690*/  UPLOP3.LUT UP3, UPT, UPT, UPT, UPT, 0x80, 0x8 ;  /* 0x000000000008789c */ /* 0x000fe20003f6f070 */
[----:B------:R-:W-:Y:S01]  /*46a0*/  UMOV UR35, 0x80004020 ;  /* 0x8000402000237882 */ /* 0x000fe20000000000 */
[----:B------:R-:W-:Y:S01]  /*46b0*/  UMOV UR17, UR21 ;  /* 0x0000001500117c82 */ /* 0x000fe20008000000 */
[----:B------:R2:W-:Y:S01]  /*46c0*/  UTCIMMA.2CTA gdesc[UR34], gdesc[UR36], tmem[UR11], tmem[UR26], idesc[UR27], UPT ;  /* 0x00ff1a24220075ea */ /* 0x0005e2000ba0010b */
[----:B------:R2:W-:Y:S03]  /*46d0*/  UTCBAR.2CTA.MULTICAST [UR9], URZ, UR13 ;  /* 0x000000ff090073e9 */ /* 0x0005e6000820080d */
[----:B------:R-:W-:Y:S05]  /*46e0*/  BRA.U UP0, `(.L_x_94) ;  /* 0xfffffffd00787547 */ /* 0x000fea000b83ffff */
.L_x_91:
[----:B------:R-:W-:Y:S01]  /*46f0*/  UIADD3 UR10, UPT, UPT, UR10, 0x1c0, URZ ;  /* 0x000001c00a0a7890 */ /* 0x000fe2000fffe0ff */
[----:B------:R-:W-:-:S08]  /*4700*/  UMOV UR20, UR19 ;  /* 0x0000001300147c82 */ /* 0x000fd00008000000 */
[----:B------:R4:W-:Y:S01]  /*4710*/  UTCBAR.2CTA.MULTICAST [UR10], URZ, UR12 ;  /* 0x000000ff0a0073e9 */ /* 0x0009e2000820080c */
[----:B------:R-:W-:Y:S02]  /*4720*/  NOP ;  /* 0x0000000000007918 */ /* 0x000fe40000000000 */
.L_x_89:
[----:B------:R-:W-:Y:S01]  /*4730*/  UIADD3 UR22, UPT, UPT, UR22, 0x1, URZ ;  /* 0x0000000116167890 */ /* 0x000fe2000fffe0ff */
[----:B------:R-:W-:-:S03]  /*4740*/  ISETP.NE.AND P0, PT, R8, 0x2, PT ;  /* 0x000000020800780c */ /* 0x000fc60003f05270 */
[----:B------:R-:W-:Y:S01]  /*4750*/  UISETP.NE.AND UP0, UPT, UR22, 0x4, UPT ;  /* 0x000000041600788c */ /* 0x000fe2000bf05270 */
[----:B-12---:R-:W-:Y:S02]  /*4760*/  SEL R0, RZ, 0x1, P0 ;  /* 0x00000001ff007807 */ /* 0x006fe40000000000 */
[----:B------:R-:W-:Y:S01]  /*4770*/  SEL R8, R8, RZ, P0 ;  /* 0x000000ff08087207 */ /* 0x000fe20000000000 */
[----:B------:R-:W-:Y:S01]  /*4780*/  USEL UR6, URZ, 0x1, UP0 ;  /* 0x00000001ff067887 */ /* 0x000fe20008000000 */
[----:B------:R-:W-:Y:S01]  /*4790*/  LOP3.LUT R3, R3, R0, RZ, 0x3c, !PT ;  /* 0x0000000003037212 */ /* 0x000fe200078e3cff */
[----:B------:R-:W-:-:S04]  /*47a0*/  USEL UR22, UR22, URZ, UP0 ;  /* 0x000000ff16167287 */ /* 0x000fc80008000000 */
[----:B------:R-:W-:Y:S01]  /*47b0*/  LOP3.LUT R9, R9, UR6, RZ, 0x3c, !PT ;  /* 0x0000000609097c12 */ /* 0x000fe2000f8e3cff */
[----:B------:R-:W-:Y:S07]  /*47c0*/  @P1 BRA `(.L_x_95) ;  /* 0xfffffff800b01947 */ /* 0x000fee000383ffff */
[----:B------:R-:W1:Y:S01]  /*47d0*/  S2UR UR6, SR_CgaCtaId ;  /* 0x00000000000679c3 */ /* 0x000e620000008800 */
[----:B------:R-:W-:Y:S01]  /*47e0*/  ELECT P0, URZ, PT ;  /* 0x0000000000ff782f */ /* 0x000fe20003800000 */
[----:B------:R-:W-:Y:S01]  /*47f0*/  HFMA2 R0, -RZ, RZ, 0, 5.9604644775390625e-08 ;  /* 0x00000001ff007431 */ /* 0x000fe200000001ff */
[----:B------:R-:W-:-:S05]  /*4800*/  UMOV UR7, 0x40 ;  /* 0x0000004000077882 */ /* 0x000fca0000000000 */
[----:B------:R-:W-:Y:S01]  /*4810*/  UVIRTCOUNT.DEALLOC.SMPOOL 0x80 ;  /* 0x000000800000784c */ /* 0x000fe20000000000 */
[----:B------:R-:W-:Y:S02]  /*4820*/  UISETP.NE.AND UP0, UPT, UR5, URZ, UPT ;  /* 0x000000ff0500728c */ /* 0x000fe4000bf05270 */
[----:B-1----:R-:W-:-:S09]  /*4830*/  ULEA UR6, UR6, UR7, 0x18 ;  /* 0x0000000706067291 */ /* 0x002fd2000f8ec0ff */
[----:B------:R1:W-:Y:S01]  /*4840*/  @P0 STS.U8 [UR6+0x1c], R0 ;  /* 0x00001c00ff000988 */ /* 0x0003e20008000006 */
[----:B------:R-:W-:Y:S05]  /*4850*/  BRA.U UP0, `(.L_x_96) ;  /* 0x0000000100a07547 */ /* 0x000fea000b800000 */
[----:B------:R-:W-:Y:S01]  /*4860*/  UIADD3 UR5, UPT, UPT, UR8, 0x1e0, URZ ;  /* 0x000001e008057890 */ /* 0x000fe2000fffe0ff */
[----:B------:R-:W-:-:S03]  /*4870*/  SHF.L.U32 R3, R9, 0x1f, RZ ;  /* 0x0000001f09037819 */ /* 0x000fc600000006ff */
[----:B------:R-:W-:-:S09]  /*4880*/  ULEA UR7, UR22, UR5, 0x3 ;  /* 0x0000000516077291 */ /* 0x000fd2000f8e18ff */
[----:B------:R-:W2:Y:S02]  /*4890*/  SYNCS.PHASECHK.TRANS64.TRYWAIT P0, [UR7], R3 ;  /* 0x00000003ff0075a7 */ /* 0x000ea40008001107 */
[----:B--2---:R-:W-:Y:S05]  /*48a0*/  @!P0 BRA `(.L_x_97) ;  /* 0x0000003800a08947 */ /* 0x004fea0003800000 */
.L_x_197:
[----:B------:R-:W-:-:S04]  /*48b0*/  UIADD3 UR9, UPT, UPT, UR22, 0x1, URZ ;  /* 0x0000000116097890 */ /* 0x000fc8000fffe0ff */
[----:B------:R-:W-:-:S04]  /*48c0*/  UISETP.NE.AND UP1, UPT, UR9, 0x4, UPT ;  /* 0x000000040900788c */ /* 0x000fc8000bf25270 */
[----:B----4-:R-:W-:Y:S02]  /*48d0*/  USEL UR10, URZ, 0x1, UP1 ;  /* 0x00000001ff0a7887 */ /* 0x010fe40008800000 */
[----:B------:R-:W-:-:S04]  /*48e0*/  USEL UR9, UR9, URZ, UP1 ;  /* 0x000000ff09097287 */ /* 0x000fc80008800000 */
[----:B------:R-:W-:Y:S01]  /*48f0*/  ULEA UR7, UR9, UR5, 0x3 ;  /* 0x0000000509077291 */ /* 0x000fe2000f8e18ff */
[----:B------:R-:W-:-:S04]  /*4900*/  LOP3.LUT R2, R9, UR10, RZ, 0x3c, !PT ;  /* 0x0000000a09027c12 */ /* 0x000fc8000f8e3cff */
[----:B-1----:R-:W-:-:S04]  /*4910*/  SHF.L.U32 R3, R2, 0x1f, RZ ;  /* 0x0000001f02037819 */ /* 0x002fc800000006ff */
[----:B------:R-:W1:Y:S02]  /*4920*/  SYNCS.PHASECHK.TRANS64.TRYWAIT P0, [UR7], R3 ;  /* 0x00000003ff0075a7 */ /* 0x000e640008001107 */
[----:B-1----:R-:W-:Y:S05]  /*4930*/  @!P0 BRA `(.L_x_98) ;  /* 0x0000003800948947 */ /* 0x002fea0003800000 */
.L_x_199:
        /* <DEDUP_REMOVED lines=9> */
.L_x_201:
[----:B------:R-:W-:-:S04]  /*49d0*/  UIADD3 UR9, UPT, UPT, UR9, 0x1, URZ ;  /* 0x0000000109097890 */ /* 0x000fc8000fffe0ff */
[----:B------:R-:W-:-:S04]  /*49e0*/  UISETP.NE.AND UP1, UPT, UR9, 0x4, UPT ;  /* 0x000000040900788c */ /* 0x000fc8000bf25270 */
[----:B------:R-:W-:Y:S02]  /*49f0*/  USEL UR7, URZ, 0x1, UP1 ;  /* 0x00000001ff077887 */ /* 0x000fe40008800000 */
[----:B------:R-:W-:-:S04]  /*4a00*/  USEL UR9, UR9, URZ, UP1 ;  /* 0x000000ff09097287 */ /* 0x000fc80008800000 */
[----:B------:R-:W-:Y:S01]  /*4a10*/  ULEA UR9, UR9, UR5, 0x3 ;  /* 0x0000000509097291 */ /* 0x000fe2000f8e18ff */
[----:B-1----:R-:W-:-:S04]  /*4a20*/  LOP3.LUT R3, R2, UR7, RZ, 0x3c, !PT ;  /* 0x0000000702037c12 */ /* 0x002fc8000f8e3cff */
[----:B------:R-:W-:Y:S01]  /*4a30*/  SHF.L.U32 R3, R3, 0x1f, RZ ;  /* 0x0000001f03037819 */ /* 0x000fe200000006ff */
[----:B------:R-:W-:-:S04]  /*4a40*/  IMAD.U32 R0, RZ, RZ, UR9 ;  /* 0x00000009ff007e24 */ /* 0x000fc8000f8e00ff */
[----:B------:R1:W2:Y:S03]  /*4a50*/  SYNCS.PHASECHK.TRANS64.TRYWAIT P0, [R0+URZ], R3 ;  /* 0x00000003000075a7 */ /* 0x0002a600080011ff */
[----:B--2---:R-:W-:Y:S05]  /*4a60*/  @!P0 NANOSLEEP.SYNCS 0x989680 ;  /* 0x009896800000895d */ /* 0x004fea0003900000 */
[----:B------:R-:W2:Y:S02]  /*4a70*/  @!P0 SYNCS.PHASECHK.TRANS64 P0, [R0+URZ], R3 ;  /* 0x00000003000085a7 */ /* 0x000ea400080010ff */
[----:B--2---:R-:W-:Y:S05]  /*4a80*/  @P0 BRA `(.L_x_100) ;  /* 0x0000000000200947 */ /* 0x004fea0003800000 */
.L_x_101:
[----:B--2---:R2:W4:Y:S02]  /*4a90*/  SYNCS.PHASECHK.TRANS64.TRYWAIT P0, [R0+URZ], R3 ;  /* 0x00000003000075a7 */ /* 0x00452400080011ff */
[----:B----4-:R-:W-:Y:S05]  /*4aa0*/  @!P0 NANOSLEEP.SYNCS 0x989680 ;  /* 0x009896800000895d */ /* 0x010fea0003900000 */
[----:B------:R-:W4:Y:S02]  /*4ab0*/  @!P0 SYNCS.PHASECHK.TRANS64 P0, [R0+URZ], R3 ;  /* 0x00000003000085a7 */ /* 0x000f2400080010ff */
[----:B----4-:R-:W-:Y:S05]  /*4ac0*/  @!P0 BRA `(.L_x_101) ;  /* 0xfffffffc00f08947 */ /* 0x010fea000383ffff */
[----:B------:R-:W-:Y:S05]  /*4ad0*/  BRA `(.L_x_100) ;  /* 0x00000000000c7947 */ /* 0x000fea0003800000 */
.L_x_96:
[----:B------:R-:W-:-:S04]  /*4ae0*/  UIADD3 UR5, UPT, UPT, UR8, 0x220, URZ ;  /* 0x0000022008057890 */ /* 0x000fc8000fffe0ff */
[----:B------:R-:W-:-:S09]  /*4af0*/  UPRMT UR5, UR4, 0x654, UR5 ;  /* 0x0000065404057896 */ /* 0x000fd20008000005 */
[----:B------:R-:W-:Y:S03]  /*4b00*/  SYNCS.ARRIVE.TRANS64.RED.A1T0 RZ, [UR5], RZ ;  /* 0x000000ffffff79a7 */ /* 0x000fe60008100405 */
.L_x_100:
[----:B-12---:R-:W-:Y:S01]  /*4b10*/  SHF.L.U32 R3, RZ, 0x1f, RZ ;  /* 0x0000001fff037819 */ /* 0x006fe200000006ff */
[----:B------:R-:W-:Y:S01]  /*4b20*/  UIADD3 UR5, UPT, UPT, UR8, 0x220, URZ ;  /* 0x0000022008057890 */ /* 0x000fe2000fffe0ff */
[----:B------:R-:W-:Y:S02]  /*4b30*/  PLOP3.LUT P0, PT, PT, PT, UP0, 0x80, 0x8 ;  /* 0x000000000008781c */ /* 0x000fe40003f0f008 */
[----:B------:R-:W1:Y:S02]  /*4b40*/  SYNCS.PHASECHK.TRANS64.TRYWAIT P1, [UR8+0x220], R3 ;  /* 0x00022003ff0075a7 */ /* 0x000e640008021108 */
[----:B-1----:R-:W-:Y:S09]  /*4b50*/  @!P1 BRA `(.L_x_102) ;  /* 0x00000038003c9947 */ /* 0x002ff20003800000 */
.L_x_203:
[----:B------:R-:W-:Y:S01]  /*4b60*/  @!UP0 UPRMT UR5, UR4, 0x654, UR5 ;  /* 0x0000065404058896 */ /* 0x000fe20008000005 */
[----:B------:R-:W-:Y:S02]  /*4b70*/  UMOV UR8, 0xffff ;  /* 0x0000ffff00087882 */ /* 0x000fe40000000000 */
[----:B------:R-:W-:-:S06]  /*4b80*/  UMOV UR4, 0x1 ;  /* 0x0000000100047882 */ /* 0x000fcc0000000000 */
[----:B------:R-:W-:Y:S01]  /*4b90*/  @!P0 SYNCS.ARRIVE.TRANS64.RED.A1T0 RZ, [UR5], RZ ;  /* 0x000000ffffff89a7 */ /* 0x000fe20008100405 */
[----:B------:R-:W-:Y:S01]  /*4ba0*/  NOP ;  /* 0x0000000000007918 */ /* 0x000fe20000000000 */
[----:B-1----:R-:W1:Y:S01]  /*4bb0*/  LDS R0, [UR6+0x14] ;  /* 0x00001406ff007984 */ /* 0x002e620008000800 */
[----:B------:R-:W-:-:S04]  /*4bc0*/  ULOP3.LUT UR5, UR24, 0xffff, URZ, 0xc0, !UPT ;  /* 0x0000ffff18057892 */ /* 0x000fc8000f8ec0ff */
[----:B------:R-:W-:-:S04]  /*4bd0*/  USHF.R.U32.HI UR5, URZ, 0x5, UR5 ;  /* 0x00000005ff057899 */ /* 0x000fc80008011605 */
[----:B------:R-:W-:Y:S02]  /*4be0*/  USHF.L.U32 UR8, UR8, UR5, URZ ;  /* 0x0000000508087299 */ /* 0x000fe400080006ff */
[----:B------:R-:W-:-:S04]  /*4bf0*/  USHF.L.U32 UR4, UR4, UR5, URZ ;  /* 0x0000000504047299 */ /* 0x000fc800080006ff */
[----:B-1----:R-:W-:-:S04]  /*4c00*/  LOP3.LUT R0, R0, UR8, RZ, 0xc0, !PT ;  /* 0x0000000800007c12 */ /* 0x002fc8000f8ec0ff */
[----:B------:R-:W-:-:S13]  /*4c10*/  ISETP.NE.AND P0, PT, R0, UR8, PT ;  /* 0x0000000800007c0c */ /* 0x000fda000bf05270 */
[----:B------:R-:W-:Y:S05]  /*4c20*/  @P0 BRA `(.L_x_103) ;  /* 0x0000000000580947 */ /* 0x000fea0003800000 */
[----:B------:R-:W1:Y:S02]  /*4c30*/  LDS R0, [UR6+0x18] ;  /* 0x00001806ff007984 */ /* 0x000e640008000800 */
[----:B-1----:R-:W-:-:S04]  /*4c40*/  LOP3.LUT R0, R0, UR4, RZ, 0xc0, !PT ;  /* 0x0000000400007c12 */ /* 0x002fc8000f8ec0ff */
[----:B------:R-:W-:-:S13]  /*4c50*/  ISETP.NE.AND P0, PT, R0, UR4, PT ;  /* 0x0000000400007c0c */ /* 0x000fda000bf05270 */
[----:B------:R-:W-:Y:S05]  /*4c60*/  @P0 BRA `(.L_x_104) ;  /* 0x00000000003c0947 */ /* 0x000fea0003800000 */
[----:B------:R-:W1:Y:S01]  /*4c70*/  S2R R2, SR_LANEID ;  /* 0x0000000000027919 */ /* 0x000e620000000000 */
[----:B------:R-:W-:Y:S01]  /*4c80*/  ULOP3.LUT UR8, URZ, UR8, URZ, 0x33, !UPT ;  /* 0x00000008ff087292 */ /* 0x000fe2000f8e33ff */
[----:B------:R-:W-:Y:S01]  /*4c90*/  LOP3.LUT R4, RZ, UR4, RZ, 0x33, !PT ;  /* 0x00000004ff047c12 */ /* 0x000fe2000f8e33ff */
[----:B------:R-:W-:Y:S02]  /*4ca0*/  VOTEU.ANY UR7, UPT, PT ;  /* 0x0000000000077886 */ /* 0x000fe400038e0100 */
[----:B------:R-:W-:Y:S01]  /*4cb0*/  UFLO.U32 UR7, UR7 ;  /* 0x00000007000772bd */ /* 0x000fe200080e0000 */
[----:B------:R-:W2:Y:S01]  /*4cc0*/  REDUX UR4, R4 ;  /* 0x00000000040473c4 */ /* 0x000ea20000000000 */
[----:B------:R-:W-:-:S06]  /*4cd0*/  IMAD.U32 R0, RZ, RZ, UR8 ;  /* 0x00000008ff007e24 */ /* 0x000fcc000f8e00ff */
[----:B------:R1:W-:Y:S01]  /*4ce0*/  UTCATOMSWS.AND URZ, UR8 ;  /* 0x0000000800ff79e3 */ /* 0x0003e20008000000 */
[----:B------:R-:W3:Y:S01]  /*4cf0*/  REDUX UR5, R0 ;  /* 0x00000000000573c4 */ /* 0x000ee20000000000 */
[----:B-1----:R-:W-:Y:S01]  /*4d00*/  ISETP.EQ.U32.AND P0, PT, R2, UR7, PT ;  /* 0x0000000702007c0c */ /* 0x002fe2000bf02070 */
[----:B--2---:R-:W-:Y:S01]  /*4d10*/  IMAD.U32 R2, RZ, RZ, UR4 ;  /* 0x00000004ff027e24 */ /* 0x004fe2000f8e00ff */
[----:B---3--:R-:W-:-:S11]  /*4d20*/  MOV R3, UR5 ;  /* 0x0000000500037c02 */ /* 0x008fd60008000f00 */
[----:B------:R1:W-:Y:S04]  /*4d30*/  @P0 ATOMS.AND RZ, [UR6+0x14], R3 ;  /* 0x00001403ffff098c */ /* 0x0003e8000a800006 */
[----:B------:R1:W-:Y:S01]  /*4d40*/  @P0 ATOMS.AND RZ, [UR6+0x18], R2 ;  /* 0x00001802ffff098c */ /* 0x0003e2000a800006 */
[----:B------:R-:W-:Y:S05]  /*4d50*/  BRA `(.L_x_105) ;  /* 0x0000000000147947 */ /* 0x000fea0003800000 */
.L_x_104:
[----:B------:R-:W-:Y:S02]  /*4d60*/  MOV R2, 0x4d80 ;  /* 0x00004d8000027802 */ /* 0x000fe40000000f00 */
[----:B---345:R-:W-:Y:S05]  /*4d70*/  CALL.REL.NOINC `($__internal_0_$__cuda_sm10x_tcgen05_guardrail_trap_col_being_dealloced_not_returned_by_alloc) ;  /* 0x0000003800507944 */ /* 0x038fea0003c00000 */
[----:B------:R-:W-:Y:S05]  /*4d80*/  BRA `(.L_x_105) ;  /* 0x0000000000087947 */ /* 0x000fea0003800000 */
.L_x_103:
[----:B------:R-:W-:Y:S02]  /*4d90*/  MOV R2, 0x4db0 ;  /* 0x00004db000027802 */ /* 0x000fe40000000f00 */
[----:B---345:R-:W-:Y:S05]  /*4da0*/  CALL.REL.NOINC `($__internal_2_$__cuda_sm10x_tcgen05_guardrail_trap_unallocated_columns_being_dealloced) ;  /* 0x00000038005c7944 */ /* 0x038fea0003c00000 */
.L_x_105:
[----:B------:R-:W-:Y:S01]  /*4db0*/  NOP ;  /* 0x0000000000007918 */ /* 0x000fe20000000000 */
[----:B----4-:R-:W-:Y:S05]  /*4dc0*/  EXIT ;  /* 0x000000000000794d */ /* 0x010fea0003800000 */
.L_x_76:
[----:B------:R-:W-:-:S09]  /*4dd0*/  UISETP.NE.OR UP5, UPT, UR10, 0x3, !UP5 ;  /* 0x000000030a00788c */ /* 0x000fd2000efa5670 */
[----:B------:R-:W-:Y:S05]  /*4de0*/  BRA.U UP5, `(.L_x_106) ;  /* 0x0000000905c87547 */ /* 0x000fea000b800000 */
[----:B------:R-:W1:Y:S01]  /*4df0*/  LDC R0, c[0x0][0xb30] ;  /* 0x0002cc00ff007b82 */ /* 0x000e620000000800 */
[----:B------:R-:W2:Y:S01]  /*4e00*/  LDCU.64 UR8, c[0x0][0x888] ;  /* 0x00011100ff0877ac */ /* 0x000ea20008000a00 */
[----:B------:R-:W-:Y:S01]  /*4e10*/  IMAD.MOV.U32 R30, RZ, RZ, 0x1 ;  /* 0x00000001ff1e7424 */ /* 0x000fe200078e00ff */
[----:B------:R-:W-:Y:S01]  /*4e20*/  CS2R R28, SRZ ;  /* 0x00000000001c7805 */ /* 0x000fe2000001ff00 */
[----:B------:R-:W-:Y:S01]  /*4e30*/  IMAD.MOV.U32 R25, RZ, RZ, 0x1000 ;  /* 0x00001000ff197424 */ /* 0x000fe200078e00ff */
[----:B------:R-:W3:Y:S03]  /*4e40*/  LDCU.64 UR4, c[0x0][0x890] ;  /* 0x00011200ff0477ac */ /* 0x000ee60008000a00 */
[----:B------:R-:W4:Y:S01]  /*4e50*/  LDC R19, c[0x0][0x370] ;  /* 0x0000dc00ff137b82 */ /* 0x000f220000000800 */
[----:B------:R-:W-:Y:S01]  /*4e60*/  UMOV UR6, 0x400 ;  /* 0x0000040000067882 */ /* 0x000fe20000000000 */
[----:B------:R-:W-:-:S02]  /*4e70*/  UPLOP3.LUT UP1, UPT, UPT, UPT, UPT, 0x40, 0x4 ;  /* 0x000000000004789c */ /* 0x000fc40003f2e870 */
[----:B------:R-:W-:-:S04]  /*4e80*/  ULEA UR6, UR37, UR6, 0x18 ;  /* 0x0000000625067291 */ /* 0x000fc8000f8ec0ff */
[----:B------:R-:W4:Y:S01]  /*4e90*/  LDC R2, c[0x0][0xb0c] ;  /* 0x0002c300ff027b82 */ /* 0x000f220000000800 */
[----:B--2---:R-:W-:Y:S02]  /*4ea0*/  UISETP.NE.U32.AND UP2, UPT, UR8, URZ, UPT ;  /* 0x000000ff0800728c */ /* 0x004fe4000bf45070 */
[----:B------:R-:W-:Y:S02]  /*4eb0*/  UIADD3 UR8, UPT, UPT, UR6, 0x180, URZ ;  /* 0x0000018006087890 */ /* 0x000fe4000fffe0ff */
[----:B---3--:R-:W-:-:S03]  /*4ec0*/  UISETP.NE.U32.AND UP3, UPT, UR4, URZ, UPT ;  /* 0x000000ff0400728c */ /* 0x008fc6000bf65070 */
[----:B------:R-:W2:Y:S01]  /*4ed0*/  LDC R18, c[0x0][0xb20] ;  /* 0x0002c800ff127b82 */ /* 0x000ea20000000800 */
[----:B-1----:R-:W-:Y:S01]  /*4ee0*/  ISETP.NE.AND P1, PT, R0, 0x1, PT ;  /* 0x000000010000780c */ /* 0x002fe20003f25270 */
[----:B------:R-:W-:Y:S02]  /*4ef0*/  UISETP.NE.AND.EX UP2, UPT, UR9, URZ, UPT, UP2 ;  /* 0x000000ff0900728c */ /* 0x000fe4000bf45320 */
[----:B------:R-:W-:Y:S02]  /*4f00*/  UPRMT UR37, UR37, 0x654, UR8 ;  /* 0x0000065425257896 */ /* 0x000fe40008000008 */
[----:B------:R-:W-:Y:S02]  /*4f10*/  UISETP.NE.AND.EX UP3, UPT, UR5, URZ, UPT, UP3 ;  /* 0x000000ff0500728c */ /* 0x000fe4000bf65330 */
[----:B------:R-:W1:Y:S08]  /*4f20*/  LDC.64 R32, c[0x0][0x348] ;  /* 0x0000d200ff207b82 */ /* 0x000e700000000a00 */
[----:B------:R-:W3:Y:S08]  /*4f30*/  LDC.64 R16, c[0x0][0xb10] ;  /* 0x0002c400ff107b82 */ /* 0x000ef00000000a00 */
[----:B------:R-:W1:Y:S08]  /*4f40*/  LDC.64 R6, c[0x0][0xb18] ;  /* 0x0002c600ff067b82 */ /* 0x000e700000000a00 */
[----:B------:R-:W1:Y:S08]  /*4f50*/  LDC.64 R4, c[0x0][0xb28] ;  /* 0x0002ca00ff047b82 */ /* 0x000e700000000a00 */
[----:B--2-4-:R-:W1:Y:S02]  /*4f60*/  LDC R24, c[0x0][0x374] ;  /* 0x0000dd00ff187b82 */ /* 0x014e640000000800 */
.L_x_114:
[C---:B------:R-:W-:Y:S02]  /*4f70*/  LEA R0, R29.reuse, UR6, 0x3 ;  /* 0x000000061d007c11 */ /* 0x040fe4000f8e18ff */
[----:B------:R-:W-:Y:S02]  /*4f80*/  SHF.L.U32 R3, R28, 0x1f, RZ ;  /* 0x0000001f1c037819 */ /* 0x000fe400000006ff */
[----:B------:R-:W-:Y:S02]  /*4f90*/  LEA R20, R29, UR6, 0x4 ;  /* 0x000000061d147c11 */ /* 0x000fe4000f8e20ff */
[----:B--2---:R-:W2:Y:S02]  /*4fa0*/  SYNCS.PHASECHK.TRANS64.TRYWAIT P0, [R0+URZ+0x1a0], R3 ;  /* 0x0001a003000075a7 */ /* 0x004ea400080011ff */
[----:B--2---:R-:W-:Y:S05]  /*4fb0*/  @!P0 BRA `(.L_x_107) ;  /* 0x00000034003c8947 */ /* 0x004fea0003800000 */
.L_x_204:
[----:B------:R-:W-:Y:S01]  /*4fc0*/  ISETP.GE.AND P0, PT, R40, 0x1, PT ;  /* 0x000000012800780c */ /* 0x000fe20003f06270 */
[----:B------:R-:W4:Y:S01]  /*4fd0*/  LDS.128 R20, [R20+0x230] ;  /* 0x0002300014147984 */ /* 0x000f220000000c00 */
[----:B------:R-:W-:Y:S01]  /*4fe0*/  ISETP.NE.U32.AND P4, PT, RZ, UR4, PT ;  /* 0x00000004ff007c0c */ /* 0x000fe2000bf85070 */
[----:B--2---:R-:W-:Y:S01]  /*4ff0*/  VIADD R0, R0, 0x1b0 ;  /* 0x000001b000007836 */ /* 0x004fe20000000000 */
[----:B------:R-:W-:Y:S02]  /*5000*/  SHF.L.U32 R26, R30, 0x1f, RZ ;  /* 0x0000001f1e1a7819 */ /* 0x000fe400000006ff */
[----:B------:R-:W-:Y:S02]  /*5010*/  ISETP.NE.AND.EX P4, PT, RZ, UR5, PT, P4 ;  /* 0x00000005ff007c0c */ /* 0x000fe4000bf85340 */
[----:B------:R-:W-:Y:S01]  /*5020*/  PRMT R0, RZ, 0x654, R0 ;  /* 0x00000654ff007816 */ /* 0x000fe20000000000 */
[----:B------:R-:W-:Y:S01]  /*5030*/  @!PT LDS RZ, [RZ] ;  /* 0x00000000fffff984 */ /* 0x000fe20000000800 */
[----:B------:R-:W-:Y:S01]  /*5040*/  @!PT LDS RZ, [RZ] ;  /* 0x00000000fffff984 */ /* 0x000fe20000000800 */
[----:B------:R-:W-:Y:S01]  /*5050*/  @!PT LDS RZ, [RZ] ;  /* 0x00000000fffff984 */ /* 0x000fe20000000800 */
[----:B------:R-:W-:Y:S01]  /*5060*/  @!PT LDS RZ, [RZ] ;  /* 0x00000000fffff984 */ /* 0x000fe20000000800 */
[----:B------:R2:W-:Y:S06]  /*5070*/  MEMBAR.ALL.CTA ;  /* 0x0000000000007992 */ /* 0x0005ec0000008000 */
[----:B--2---:R-:W2:Y:S02]  /*5080*/  FENCE.VIEW.ASYNC.S ;  /* 0x00000000000073c6 */ /* 0x004ea40000000000 */
[----:B--2---:R2:W-:Y:S01]  /*5090*/  SYNCS.ARRIVE.TRANS64.RED.A1T0 RZ, [R0+URZ], RZ ;  /* 0x000000ff00ff79a7 */ /* 0x0045e200081004ff */
[----:B----4-:R-:W-:Y:S11]  /*50a0*/  LOP3.LUT P3, RZ, R22, 0x1, RZ, 0xc0, !PT ;  /* 0x0000000116ff7812 */ /* 0x010ff6000786c0ff */
[----:B------:R-:W-:Y:S02]  /*50b0*/  @!UPT UIADD3 URZ, UPT, UPT, URZ, URZ, URZ ;  /* 0x000000fffffff290 */ /* 0x000fe4000fffe0ff */
[----:B------:R-:W-:Y:S02]  /*50c0*/  @P3 MOV R13, R20 ;  /* 0x00000014000d3202 */ /* 0x000fe40000000f00 */
[----:B------:R-:W-:Y:S01]  /*50d0*/  @P3 LOP3.LUT R8, R21, 0xffff, RZ, 0xc0, !PT ;  /* 0x0000ffff15083812 */ /* 0x000fe200078ec0ff */
[----:B--2---:R-:W-:Y:S06]  /*50e0*/  @!P0 BRA `(.L_x_108) ;  /* 0x0000000000a48947 */ /* 0x004fec0003800000 */
[----:B-1----:R-:W-:Y:S01]  /*50f0*/  IMAD.HI.U32 R31, R24, R7, RZ ;  /* 0x00000007181f7227 */ /* 0x002fe200078e00ff */
[----:B------:R-:W-:Y:S02]  /*5100*/  ISETP.NE.AND P0, PT, R6, 0x1, PT ;  /* 0x000000010600780c */ /* 0x000fe40003f05270 */
[----:B------:R-:W-:Y:S01]  /*5110*/  ISETP.NE.AND P2, PT, R40, 0x1, PT ;  /* 0x000000012800780c */ /* 0x000fe20003f45270 */
[----:B---3--:R-:W-:Y:S01]  /*5120*/  IMAD.HI.U32 R34, R19, R16, RZ ;  /* 0x0000001013227227 */ /* 0x008fe200078e00ff */
[----:B------:R-:W-:Y:S02]  /*5130*/  SHF.R.U32.HI R31, RZ, R18, R31 ;  /* 0x00000012ff1f7219 */ /* 0x000fe4000001161f */
[----:B------:R-:W-:Y:S01]  /*5140*/  ISETP.NE.AND P5, PT, R2, 0x1, PT ;  /* 0x000000010200780c */ /* 0x000fe20003fa5270 */
[----:B------:R-:W-:Y:S01]  /*5150*/  IMAD.HI.U32 R36, R13, R16, RZ ;  /* 0x000000100d247227 */ /* 0x000fe200078e00ff */
[----:B------:R-:W-:Y:S02]  /*5160*/  SHF.R.U32.HI R34, RZ, R17, R34 ;  /* 0x00000011ff227219 */ /* 0x000fe40000011622 */
[----:B------:R-:W-:Y:S01]  /*5170*/  SEL R3, R24, R31, !P0 ;  /* 0x0000001f18037207 */ /* 0x000fe20004000000 */
[C---:B------:R-:W-:Y:S01]  /*5180*/  IMAD.HI.U32 R31, R8.reuse, R7, RZ ;  /* 0x00000007081f7227 */ /* 0x040fe200078e00ff */
[----:B------:R-:W-:Y:S02]  /*5190*/  SEL R11, R19, R34, !P5 ;  /* 0x00000022130b7207 */ /* 0x000fe40006800000 */
[----:B------:R-:W-:Y:S01]  /*51a0*/  SHF.R.U32.HI R36, RZ, R17, R36 ;  /* 0x00000011ff247219 */ /* 0x000fe20000011624 */
[----:B------:R-:W-:Y:S01]  /*51b0*/  IMAD.HI.U32 R38, R3, R4, RZ ;  /* 0x0000000403267227 */ /* 0x000fe200078e00ff */
[----:B------:R-:W-:Y:S03]  /*51c0*/  SHF.R.U32.HI R31, RZ, R18, R31 ;  /* 0x00000012ff1f7219 */ /* 0x000fe6000001161f */
[----:B------:R-:W-:Y:S01]  /*51d0*/  IMAD.HI.U32 R34, R11, R4, RZ ;  /* 0x000000040b227227 */ /* 0x000fe200078e00ff */
[----:B------:R-:W-:Y:S02]  /*51e0*/  @P2 SHF.R.U32.HI R3, RZ, R5, R38 ;  /* 0x00000005ff032219 */ /* 0x000fe40000011626 */
[----:B------:R-:W-:Y:S02]  /*51f0*/  SEL R9, R8, R31, !P0 ;  /* 0x0000001f08097207 */ /* 0x000fe40004000000 */
[----:B------:R-:W-:Y:S01]  /*5200*/  @P2 SHF.R.U32.HI R11, RZ, R5, R34 ;  /* 0x00000005ff0b2219 */ /* 0x000fe20000011622 */
[C---:B------:R-:W-:Y:S01]  /*5210*/  IMAD R10, R40.reuse, R3, RZ ;  /* 0x00000003280a7224 */ /* 0x040fe200078e02ff */
[----:B------:R-:W-:Y:S01]  /*5220*/  SEL R3, R13, R36, !P5 ;  /* 0x000000240d037207 */ /* 0x000fe20006800000 */
[C---:B------:R-:W-:Y:S03]  /*5230*/  IMAD.HI.U32 R14, R9.reuse, R4, RZ ;  /* 0x00000004090e7227 */ /* 0x040fe600078e00ff */
[----:B------:R-:W-:Y:S01]  /*5240*/  ISETP.GE.AND P0, PT, R9, R10, PT ;  /* 0x0000000a0900720c */ /* 0x000fe20003f06270 */
[C---:B------:R-:W-:Y:S01]  /*5250*/  IMAD R12, R40.reuse, R11, RZ ;  /* 0x0000000b280c7224 */ /* 0x040fe200078e02ff */
[-C--:B------:R-:W-:Y:S04]  /*5260*/  SHF.R.U32.HI R14, RZ, R5.reuse, R14 ;  /* 0x00000005ff0e7219 */ /* 0x080fe8000001160e */
[----:B------:R-:W-:Y:S02]  /*5270*/  ISETP.GE.OR P0, PT, R3, R12, P0 ;  /* 0x0000000c0300720c */ /* 0x000fe40000706670 */
[----:B------:R-:W-:Y:S05]  /*5280*/  SEL R15, R9, R14, !P2 ;  /* 0x0000000e090f7207 */ /* 0x000fea0005000000 */
[----:B------:R-:W-:Y:S04]  /*5290*/  IMAD.MOV R14, RZ, RZ, -R15 ;  /* 0x000000ffff0e7224 */ /* 0x000fe800078e0a0f */
[----:B------:R-:W-:Y:S02]  /*52a0*/  IMAD R14, R40, R14, R9 ;  /* 0x0000000e280e7224 */ /* 0x000fe400078e0209 */
[C---:B------:R-:W-:Y:S05]  /*52b0*/  @!P0 IMAD.HI.U32 R10, R3.reuse, R4, RZ ;  /* 0x00000004030a8227 */ /* 0x040fea00078e00ff */
[----:B------:R-:W-:Y:S04]  /*52c0*/  @!P0 SHF.R.U32.HI R10, RZ, R5, R10 ;  /* 0x00000005ff0a8219 */ /* 0x000fe8000001160a */
[----:B------:R-:W-:Y:S01]  /*52d0*/  @!P0 SEL R0, R3, R10, !P2 ;  /* 0x0000000a03008207 */ /* 0x000fe20005000000 */
[----:B------:R-:W-:Y:S03]  /*52e0*/  IMAD.MOV R10, RZ, RZ, -R3 ;  /* 0x000000ffff0a7224 */ /* 0x000fe600078e0a03 */
[----:B------:R-:W-:Y:S01]  /*52f0*/  @!P0 IADD3 R15, PT, PT, R15, -R0, RZ ;  /* 0x800000000f0f8210 */ /* 0x000fe20007ffe0ff */
[----:B------:R-:W-:Y:S01]  /*5300*/  @!P0 IMAD R0, R11, R14, R0 ;  /* 0x0000000e0b008224 */ /* 0x000fe200078e0200 */
[----:B------:R-:W-:Y:S01]  /*5310*/  IADD3 R11, PT, PT, -R9, RZ, RZ ;  /* 0x000000ff090b7210 */ /* 0x000fe20007ffe1ff */
[----:B------:R-:W-:Y:S02]  /*5320*/  IMAD R13, R2, R10, R13 ;  /* 0x0000000a020d7224 */ /* 0x000fe400078e020d */
[----:B------:R-:W-:Y:S02]  /*5330*/  @!P0 IMAD R9, R15, R40, R3 ;  /* 0x000000280f098224 */ /* 0x000fe400078e0203 */
[----:B------:R-:W-:Y:S02]  /*5340*/  @!P0 IMAD.MOV.U32 R3, RZ, RZ, R0 ;  /* 0x000000ffff038224 */ /* 0x000fe400078e0000 */
[----:B------:R-:W-:Y:S02]  /*5350*/  IMAD R8, R6, R11, R8 ;  /* 0x0000000b06087224 */ /* 0x000fe400078e0208 */
[----:B------:R-:W-:Y:S02]  /*5360*/  IMAD R13, R3, R2, R13 ;  /* 0x00000002030d7224 */ /* 0x000fe400078e020d */
[----:B------:R-:W-:Y:S02]  /*5370*/  IMAD R8, R9, R6, R8 ;  /* 0x0000000609087224 */ /* 0x000fe400078e0208 */
.L_x_108:
[----:B------:R-:W-:Y:S05]  /*5380*/  BRA.U UP1, `(.L_x_109) ;  /* 0x0000000101107547 */ /* 0x000fea000b800000 */
[----:B------:R-:W-:Y:S04]  /*5390*/  MOV R0, UR7 ;  /* 0x0000000700007c02 */ /* 0x000fe80008000f00 */
[----:B------:R-:W-:Y:S04]  /*53a0*/  SHF.L.U32 R3, R0, 0x1f, RZ ;  /* 0x0000001f00037819 */ /* 0x000fe800000006ff */
[----:B------:R-:W2:Y:S02]  /*53b0*/  SYNCS.PHASECHK.TRANS64.TRYWAIT P0, [UR6+0x198], R3 ;  /* 0x00019803ff0075a7 */ /* 0x000ea40008001106 */
[----:B--2---:R-:W-:Y:S05]  /*53c0*/  @!P0 BRA `(.L_x_110) ;  /* 0x00000030004c8947 */ /* 0x004fea0003800000 */
.L_x_109:
[----:B------:R-:W-:Y:S05]  /*53d0*/  BRA.U !UP3, `(.L_x_111) ;  /* 0x000000010b347547 */ /* 0x000fea000b800000 */
[----:B------:R-:W-:Y:S01]  /*53e0*/  UPLOP3.LUT UP0, UPT, UPT, UPT, UP2, 0x80, 0x8 ;  /* 0x000000000008789c */ /* 0x000fe20003f0f020 */
[----:B--2---:R-:W-:Y:S02]  /*53f0*/  HFMA2 R0, -RZ, RZ, 0, 5.9604644775390625e-08 ;  /* 0x00000001ff007431 */ /* 0x004fe400000001ff */
[----:B------:R-:W-:Y:S03]  /*5400*/  IMAD.MOV.U32 R99, RZ, RZ, 0x1 ;  /* 0x00000001ff637424 */ /* 0x000fe600078e00ff */
[----:B------:R-:W-:Y:S05]  /*5410*/  PLOP3.LUT P0, PT, PT, PT, UP0, 0x80, 0x8 ;  /* 0x000000000008781c */ /* 0x000fea0003f0f008 */
[----:B------:R-:W2:Y:S01]  /*5420*/  @UP0 LDCU.64 UR10, c[0x0][0x888] ;  /* 0x00011100ff0a07ac */ /* 0x000ea20008000a00 */
[----:B------:R-:W-:Y:S07]  /*5430*/  @UP0 UIMAD UR8, UR36, UR4, URZ ;  /* 0x00000004240802a4 */ /* 0x000fee000f8e02ff */
[----:B------:R-:W-:Y:S01]  /*5440*/  @!P0 PRMT R99, R0, 0x7610, R99 ;  /* 0x0000761000638816 */ /* 0x000fe20000000063 */
[----:B--2---:R-:W-:Y:S03]  /*5450*/  @UP0 UIMAD.WIDE UR10, UR8, 0x4, UR10 ;  /* 0x00000004080a08a5 */ /* 0x004fe6000f8e020a */
[----:B------:R-:W2:Y:S03]  /*5460*/  @!UP0 LDCU UR8, c[0x0][0x880] ;  /* 0x00011000ff0887ac */ /* 0x000ea60008000800 */
[----:B------:R-:W-:Y:S01]  /*5470*/  IMAD.U32 R10, RZ, RZ, UR10 ;  /* 0x0000000aff0a7e24 */ /* 0x000fe2000f8e00ff */
[----:B------:R-:W-:Y:S05]  /*5480*/  MOV R11, UR11 ;  /* 0x0000000b000b7c02 */ /* 0x000fea0008000f00 */
[----:B-----5:R4:W5:Y:S02]  /*5490*/  @P0 LDG.E R48, desc[UR40][R10.64] ;  /* 0x000000280a300981 */ /* 0x020964000c1e1900 */
[----:B--2-4-:R-:W-:Y:S07]  /*54a0*/  @!P0 IMAD.U32 R48, RZ, RZ, UR8 ;  /* 0x00000008ff308e24 */ /* 0x014fee000f8e00ff */
.L_x_111:
[----:B-----5:R-:W-:Y:S01]  /*54b0*/  @!P4 ISETP.EQ.AND P5, PT, R48, RZ, PT ;  /* 0x000000ff3000c20c */ /* 0x020fe20003fa2270 */
[----:B------:R-:W-:Y:S01]  /*54c0*/  @!UPT UIADD3 URZ, UPT, UPT, URZ, URZ, URZ ;  /* 0x000000fffffff290 */ /* 0x000fe2000fffe0ff */
[----:B------:R-:W-:Y:S11]  /*54d0*/  @!P4 BRA `(.L_x_112) ;  /* 0x000000000014c947 */ /* 0x000ff60003800000 */
[----:B------:R-:W-:Y:S02]  /*54e0*/  LOP3.LUT P0, RZ, R99, 0xff, RZ, 0xc0, !PT ;  /* 0x000000ff63ff7812 */ /* 0x000fe4000780c0ff */
[----:B------:R-:W-:Y:S04]  /*54f0*/  PLOP3.LUT P5, PT, PT, PT, UP0, 0x80, 0x8 ;  /* 0x000000000008781c */ /* 0x000fe80003faf008 */
[----:B------:R-:W-:Y:S07]  /*5500*/  PLOP3.LUT P5, PT, P5, PT, PT, 0x8, 0x80 ;  /* 0x000000000080781c */ /* 0x000fee0002fae170 */
[----:B------:R-:W-:Y:S11]  /*5510*/  @P0 ISETP.EQ.AND P5, PT, R48, RZ, PT ;  /* 0x000000ff3000020c */ /* 0x000ff60003fa2270 */
[----:B------:R-:W-:Y:S02]  /*5520*/  @!UPT UIADD3 URZ, UPT, UPT, URZ, URZ, URZ ;  /* 0x000000fffffff290 */ /* 0x000fe4000fffe0ff */
.L_x_112:
[----:B------:R-:W4:Y:S01]  /*5530*/  SYNCS.PHASECHK.TRANS64.TRYWAIT P4, [UR6+0x188], R26 ;  /* 0x0001881aff0075a7 */ /* 0x000f220008081106 */
[----:B------:R-:W-:Y:S01]  /*5540*/  @P3 SHF.R.U32.HI R27, RZ, 0x10, R21 ;  /* 0x00000010ff1b3819 */ /* 0x000fe20000011615 */
[----:B------:R-:W-:Y:S01]  /*5550*/  VIADD R29, R29, 0x1 ;  /* 0x000000011d1d7836 */ /* 0x000fe20000000000 */
[----:B------:R-:W5:Y:S08]  /*5560*/  LDC.64 R14, c[0x0][0xb10] ;  /* 0x0002c400ff0e7b82 */ /* 0x000f700000000a00 */
[----:B------:R-:W1:Y:S08]  /*5570*/  LDC.64 R10, c[0x0][0xb18] ;  /* 0x0002c600ff0a7b82 */ /* 0x000e700000000a00 */
[----:B--2---:R-:W2:Y:S08]  /*5580*/  @!P1 LDC R0, c[0x0][0xb20] ;  /* 0x0002c800ff009b82 */ /* 0x004eb00000000800 */
[----:B------:R-:W3:Y:S01]  /*5590*/  @!P1 LDC R3, c[0x0][0xb0c] ;  /* 0x0002c300ff039b82 */ /* 0x000ee20000000800 */
[----:B-----5:R-:W-:Y:S05]  /*55a0*/  @!P1 IMAD.HI.U32 R14, R13, R14, RZ ;  /* 0x0000000e0d0e9227 */ /* 0x020fea00078e00ff */
[----:B------:R-:W-:Y:S01]  /*55b0*/  @!P1 SHF.R.U32.HI R14, RZ, R15, R14 ;  /* 0x0000000fff0e9219 */ /* 0x000fe2000001160e */
[----:B-1----:R-:W-:Y:S01]  /*55c0*/  @!P1 IMAD.HI.U32 R11, R8, R11, RZ ;  /* 0x0000000b080b9227 */ /* 0x002fe200078e00ff */
[----:B------:R-:W-:Y:S04]  /*55d0*/  @!P1 ISETP.NE.AND P0, PT, R10, 0x1, PT ;  /* 0x000000010a00980c */ /* 0x000fe80003f05270 */
[----:B--2---:R-:W-:Y:S02]  /*55e0*/  @!P1 SHF.R.U32.HI R9, RZ, R0, R11 ;  /* 0x00000000ff099219 */ /* 0x004fe4000001160b */
[----:B---3--:R-:W-:Y:S02]  /*55f0*/  @!P1 ISETP.NE.AND P2, PT, R3, 0x1, PT ;  /* 0x000000010300980c */ /* 0x008fe40003f45270 */
[----:B------:R-:W-:Y:S02]  /*5600*/  @!P1 SEL R9, R8, R9, !P0 ;  /* 0x0000000908099207 */ /* 0x000fe40004000000 */
[----:B------:R-:W-:Y:S02]  /*5610*/  ELECT P0, URZ, PT ;  /* 0x0000000000ff782f */ /* 0x000fe40003800000 */
[----:B------:R-:W-:Y:S05]  /*5620*/  @!P1 SEL R14, R13, R14, !P2 ;  /* 0x0000000e0d0e9207 */ /* 0x000fea0005000000 */
[----:B------:R-:W-:Y:S02]  /*5630*/  @!P1 IMAD.IADD R0, R9, 0x1, -R14 ;  /* 0x0000000109009824 */ /* 0x000fe400078e0a0e */
[----:B------:R-:W-:Y:S02]  /*5640*/  @!P1 IMAD.IADD R9, R14, 0x1, -R9 ;  /* 0x000000010e099824 */ /* 0x000fe400078e0a09 */
[----:B------:R-:W-:Y:S02]  /*5650*/  @!P1 IMAD R13, R0, R3, R13 ;  /* 0x00000003000d9224 */ /* 0x000fe400078e020d */
[----:B------:R-:W-:Y:S01]  /*5660*/  @!P1 IMAD R8, R9, R10, R8 ;  /* 0x0000000a09089224 */ /* 0x000fe200078e0208 */
[----:B----4-:R-:W-:Y:S06]  /*5670*/  @!P4 BRA `(.L_x_113) ;  /* 0x0000002c00b8c947 */ /* 0x010fec0003800000 */
.L_x_207:
[----:B------:R-:W-:Y:S01]  /*5680*/  PLOP3.LUT P5, PT, P5, P0, PT, 0xf2, 0x2f ;  /* 0x00000000002f781c */ /* 0x000fe20002fa1e72 */
[----:B------:R-:W-:Y:S01]  /*5690*/  UMOV UR14, 0x0 ;  /* 0x00000000000e7882 */ /* 0x000fe20000000000 */
[----:B------:R-:W-:Y:S01]  /*56a0*/  LOP3.LUT R30, R30, 0x1, RZ, 0x3c, !PT ;  /* 0x000000011e1e7812 */ /* 0x000fe200078e3cff */
[----:B------:R-:W-:Y:S01]  /*56b0*/  UMOV UR15, 0x10000000 ;  /* 0x10000000000f7882 */ /* 0x000fe20000000000 */
[----:B------:R-:W-:Y:S01]  /*56c0*/  UMOV UR12, UR36 ;  /* 0x00000024000c7c82 */ /* 0x000fe20008000000 */
[----:B------:R-:W-:Y:S08]  /*56d0*/  @P3 R2UR UR36, R27 ;  /* 0x000000001b2432ca */ /* 0x000ff000000e0000 */
[----:B-1----:R-:W-:Y:S01]  /*56e0*/  @!P5 IADD3 R3, P0, PT, R32, 0x580, RZ ;  /* 0x000005802003d810 */ /* 0x002fe20007f1e0ff */
[----:B------:R-:W-:Y:S01]  /*56f0*/  @!P5 IMAD.SHL.U32 R98, R98, 0x20, RZ ;  /* 0x000000206262d824 */ /* 0x000fe200078e00ff */
[----:B------:R-:W-:Y:S01]  /*5700*/  VOTEU.ALL UP1, P5 ;  /* 0x0000000000ff7886 */ /* 0x000fe20002820000 */
[----:B------:R-:W-:Y:S01]  /*5710*/  @!P5 IMAD.SHL.U32 R97, R97, 0x80, RZ ;  /* 0x000000806161d824 */ /* 0x000fe200078e00ff */
[----:B------:R-:W-:Y:S01]  /*5720*/  @!P5 R2UR UR9, R3 ;  /* 0x000000000309d2ca */ /* 0x000fe200000e0000 */
[----:B------:R-:W-:Y:S01]  /*5730*/  @!P5 IMAD.X R0, RZ, RZ, R33, P0 ;  /* 0x000000ffff00d224 */ /* 0x000fe200000e0621 */
[----:B------:R-:W-:Y:S01]  /*5740*/  @!P5 R2UR UR10, R98 ;  /* 0x00000000620ad2ca */ /* 0x000fe200000e0000 */
[----:B------:R-:W-:Y:S01]  /*5750*/  IMAD.IADD R98, R8, 0x1, R81 ;  /* 0x0000000108627824 */ /* 0x000fe200078e0251 */
[----:B------:R-:W-:Y:S01]  /*5760*/  @!P5 R2UR UR11, R97 ;  /* 0x00000000610bd2ca */ /* 0x000fe200000e0000 */
[----:B------:R-:W-:Y:S01]  /*5770*/  IMAD.IADD R97, R13, 0x1, R96 ;  /* 0x000000010d617824 */ /* 0x000fe200078e0260 */
[----:B------:R-:W-:Y:S02]  /*5780*/  @!P5 R2UR UR8, R0 ;  /* 0x000000000008d2ca */ /* 0x000fe400000e0000 */
[C---:B------:R-:W-:Y:S04]  /*5790*/  ISETP.NE.AND P0, PT, R29.reuse, 0x2, PT ;  /* 0x000000021d00780c */ /* 0x040fe80003f05270 */
[----:B------:R-:W-:Y:S01]  /*57a0*/  SEL R3, RZ, 0x1, P0 ;  /* 0x00000001ff037807 */ /* 0x000fe20000000000 */
[----:B------:R-:W-:Y:S01]  /*57b0*/  IMAD.U32 R10, RZ, RZ, UR9 ;  /* 0x00000009ff0a7e24 */ /* 0x000fe2000f8e00ff */
[----:B------:R-:W-:Y:S01]  /*57c0*/  @!UP1 UIADD3 UR9, UPT, UPT, UR6, 0x180, URZ ;  /* 0x0000018006099890 */ /* 0x000fe2000fffe0ff */
[----:B------:R-:W-:Y:S02]  /*57d0*/  SEL R29, R29, RZ, P0 ;  /* 0x000000ff1d1d7207 */ /* 0x000fe40000000000 */
[----:B------:R-:W-:Y:S02]  /*57e0*/  LOP3.LUT R28, R28, R3, RZ, 0x3c, !PT ;  /* 0x000000031c1c7212 */ /* 0x000fe400078e3cff */
[----:B------:R-:W-:Y:S01]  /*57f0*/  IMAD.U32 R11, RZ, RZ, UR8 ;  /* 0x00000008ff0b7e24 */ /* 0x000fe2000f8e00ff */
[----:B------:R-:W-:Y:S01]  /*5800*/  @!P5 R2UR UR16, R10 ;  /* 0x000000000a10d2ca */ /* 0x000fe200000e0000 */
[----:B------:R-:W-:Y:S01]  /*5810*/  @!UP1 UIADD3 UR8, UPT, UPT, UR6, 0x300, URZ ;  /* 0x0000030006089890 */ /* 0x000fe2000fffe0ff */
[----:B------:R-:W-:Y:S02]  /*5820*/  VOTEU.ALL UP1, P5 ;  /* 0x0000000000ff7886 */ /* 0x000fe40002820000 */
[----:B------:R-:W-:Y:S11]  /*5830*/  @!P5 R2UR UR17, R11 ;  /* 0x000000000b11d2ca */ /* 0x000ff600000e0000 */
[----:B------:R-:W-:Y:S02]  /*5840*/  @!UPT UIADD3 URZ, UPT, UPT, URZ, URZ, URZ ;  /* 0x000000fffffff290 */ /* 0x000fe4000fffe0ff */
[----:B------:R2:W-:Y:S01]  /*5850*/  @!UP1 UTMALDG.3D [UR8], [UR16], desc[UR14] ;  /* 0x00000e08100095b4 */ /* 0x0005e20008011000 */
[----:B------:R2:W-:Y:S01]  /*5860*/  @!P5 SYNCS.ARRIVE.TRANS64.RED.A0TR RZ, [UR6+0x180], R25 ;  /* 0x00018019ffffd9a7 */ /* 0x0005e20008300406 */
[----:B------:R-:W-:Y:S01]  /*5870*/  UPLOP3.LUT UP1, UPT, UPT, UPT, UPT, 0x80, 0x8 ;  /* 0x000000000008789c */ /* 0x000fe20003f2f070 */
[----:B------:R-:W-:Y:S01]  /*5880*/  SYNCS.ARRIVE.TRANS64.RED.A1T0 RZ, [UR37], RZ ;  /* 0x000000ffffff79a7 */ /* 0x000fe20008100425 */
[----:B------:R-:W-:Y:S09]  /*5890*/  @P3 BRA `(.L_x_114) ;  /* 0xfffffff400b43947 */ /* 0x000ff2000383ffff */
[----:B------:R-:W-:Y:S07]  /*58a0*/  MOV R0, UR6 ;  /* 0x0000000600007c02 */ /* 0x000fee0008000f00 */
.L_x_115:
[----:B-1----:R-:W-:-:S04]  /*58b0*/  SHF.L.U32 R3, R30, 0x1f, RZ ;  /* 0x0000001f1e037819 */ /* 0x002fc800000006ff */
[----:B------:R1:W3:Y:S03]  /*58c0*/  SYNCS.PHASECHK.TRANS64.TRYWAIT P0, [R0+URZ+0x188], R3 ;  /* 0x00018803000075a7 */ /* 0x0002e600080011ff */
[----:B---3--:R-:W-:Y:S05]  /*58d0*/  @!P0 NANOSLEEP.SYNCS 0x989680 ;  /* 0x009896800000895d */ /* 0x008fea0003900000 */
[----:B------:R-:W3:Y:S02]  /*58e0*/  @!P0 SYNCS.PHASECHK.TRANS64 P0, [R0+URZ+0x188], R3 ;  /* 0x00018803000085a7 */ /* 0x000ee400080010ff */
[----:B--23--:R-:W-:Y:S05]  /*58f0*/  @P0 EXIT ;  /* 0x000000000000094d */ /* 0x00cfea0003800000 */
[----:B------:R-:W-:Y:S05]  /*5900*/  BRA `(.L_x_115) ;  /* 0xfffffffc00e87947 */ /* 0x000fea000383ffff */
.L_x_106:
[----:B------:R-:W-:-:S06]  /*5910*/  UISETP.GE.AND UP1, UPT, UR10, 0x4, UPT ;  /* 0x000000040a00788c */ /* 0x000fcc000bf26270 */
[----:B------:R-:W-:-:S13]  /*5920*/  PLOP3.LUT P0, PT, PT, PT, UP1, 0x80, 0x8 ;  /* 0x000000000008781c */ /* 0x000fda0003f0f018 */
[----:B------:R-:W-:Y:S05]  /*5930*/  @!P0 EXIT ;  /* 0x000000000000894d */ /* 0x000fea0003800000 */
[----:B------:R-:W-:Y:S01]  /*5940*/  BAR.SYNC.DEFER_BLOCKING 0x6, 0xa0 ;  /* 0x0182800000007b1d */ /* 0x000fe20000010000 */
[C---:B------:R-:W-:Y:S02]  /*5950*/  IMAD.SHL.U32 R2, R103.reuse, 0x20, RZ ;  /* 0x0000002067027824 */ /* 0x040fe400078e00ff */
[----:B------:R-:W-:Y:S02]  /*5960*/  HFMA2 R110, -RZ, RZ, 0, 0 ;  /* 0x00000000ff6e7431 */ /* 0x000fe400000001ff */
[C---:B------:R-:W-:Y:S01]  /*5970*/  IMAD.SHL.U32 R105, R103.reuse, 0x4, RZ ;  /* 0x0000000467697824 */ /* 0x040fe200078e00ff */
[----:B------:R-:W-:Y:S01]  /*5980*/  CS2R R108, SRZ ;  /* 0x00000000006c7805 */ /* 0x000fe2000001ff00 */
[----:B------:R-:W-:Y:S01]  /*5990*/  IMAD.U32 R47, R103, 0x10000, RZ ;  /* 0x00010000672f7824 */ /* 0x000fe200078e00ff */
[----:B------:R-:W-:Y:S01]  /*59a0*/  UMOV UR43, 0x400 ;  /* 0x00000400002b7882 */ /* 0x000fe20000000000 */
[----:B------:R-:W1:Y:S01]  /*59b0*/  LDC R101, c[0x0][0x370] ;  /* 0x0000dc00ff657b82 */ /* 0x000e620000000800 */
[----:B------:R-:W-:Y:S01]  /*59c0*/  ULEA UR43, UR37, UR43, 0x18 ;  /* 0x0000002b252b7291 */ /* 0x000fe2000f8ec0ff */
[----:B------:R-:W-:Y:S01]  /*59d0*/  LOP3.LUT P0, R4, R2, 0x80, RZ, 0xc0, !PT ;  /* 0x0000008002047812 */ /* 0x000fe2000780c0ff */
[----:B------:R-:W-:Y:S01]  /*59e0*/  IMAD.MOV.U32 R44, RZ, RZ, RZ ;  /* 0x000000ffff2c7224 */ /* 0x000fe200078e00ff */
[----:B------:R-:W-:Y:S01]  /*59f0*/  LOP3.LUT R47, R47, 0x600000, RZ, 0xc0, !PT ;  /* 0x006000002f2f7812 */ /* 0x000fe200078ec0ff */
[----:B------:R-:W-:Y:S01]  /*5a00*/  UIADD3 UR4, UPT, UPT, UR43, 0x1300, URZ ;  /* 0x000013002b047890 */ /* 0x000fe2000fffe0ff */
[----:B------:R-:W-:Y:S01]  /*5a10*/  LOP3.LUT R105, R4, 0x10, R105, 0xf8, !PT ;  /* 0x0000001004697812 */ /* 0x000fe200078ef869 */
[----:B------:R-:W-:Y:S01]  /*5a20*/  IMAD.MOV.U32 R114, RZ, RZ, RZ ;  /* 0x000000ffff727224 */ /* 0x000fe200078e00ff */
[----:B------:R-:W2:Y:S01]  /*5a30*/  LDC R42, c[0x0][0xb0c] ;  /* 0x0002c300ff2a7b82 */ /* 0x000ea20000000800 */
[----:B------:R-:W3:Y:S01]  /*5a40*/  LDCU.64 UR46, c[0x0][0x348] ;  /* 0x00006900ff2e77ac */ /* 0x000ee20008000a00 */
[----:B------:R-:W-:-:S02]  /*5a50*/  LOP3.LUT R105, R105, 0xf60, R2, 0xf8, !PT ;  /* 0x00000f6069697812 */ /* 0x000fc400078ef802 */
[----:B------:R-:W-:Y:S01]  /*5a60*/  MOV R111, UR4 ;  /* 0x00000004006f7c02 */ /* 0x000fe20008000f00 */
[----:B------:R-:W4:Y:S01]  /*5a70*/  LDCU.64 UR38, c[0x0][0x888] ;  /* 0x00011100ff2677ac */ /* 0x000f220008000a00 */
[----:B------:R-:W-:Y:S02]  /*5a80*/  IADD3 R2, PT, PT, R105, UR43, RZ ;  /* 0x0000002b69027c10 */ /* 0x000fe4000fffe0ff */
[----:B------:R-:W1:Y:S01]  /*5a90*/  LDC R100, c[0x0][0xb20] ;  /* 0x0002c800ff647b82 */ /* 0x000e620000000800 */
[----:B------:R-:W3:Y:S01]  /*5aa0*/  LDS R0, [UR43+0x250] ;  /* 0x0002502bff007984 */ /* 0x000ee20008000800 */
[----:B------:R-:W-:Y:S01]  /*5ab0*/  UIADD3 UR42, UPT, UPT, UR43, 0x300, URZ ;  /* 0x000003002b2a7890 */ /* 0x000fe2000fffe0ff */
[C---:B------:R-:W-:Y:S01]  /*5ac0*/  VIADD R104, R2.reuse, 0x10 ;  /* 0x0000001002687836 */ /* 0x040fe20000000000 */
[----:B------:R-:W-:-:S04]  /*5ad0*/  @P0 IADD3 R104, PT, PT, R2, -0x10, RZ ;  /* 0xfffffff002680810 */ /* 0x000fc80007ffe0ff */
[----:B------:R-:W1:Y:S08]  /*5ae0*/  LDC R41, c[0x0][0xb30] ;  /* 0x0002cc00ff297b82 */ /* 0x000e700000000800 */
[----:B------:R-:W1:Y:S08]  /*5af0*/  LDC.64 R90, c[0x0][0xb10] ;  /* 0x0002c400ff5a7b82 */ /* 0x000e700000000a00 */
[----:B------:R-:W1:Y:S08]  /*5b00*/  LDC.64 R38, c[0x0][0xb18] ;  /* 0x0002c600ff267b82 */ /* 0x000e700000000a00 */
[----:B------:R-:W1:Y:S08]  /*5b10*/  LDC.64 R86, c[0x0][0x888] ;  /* 0x00022200ff567b82 */ /* 0x000e700000000a00 */
[----:B------:R-:W1:Y:S01]  /*5b20*/  LDC.64 R36, c[0x0][0xb28] ;  /* 0x0002ca00ff247b82 */ /* 0x000e620000000a00 */
[----:B---3--:R-:W-:-:S07]  /*5b30*/  IMAD.IADD R47, R0, 0x1, R47 ;  /* 0x00000001002f7824 */ /* 0x008fce00078e022f */
[----:B------:R-:W3:Y:S08]  /*5b40*/  LDC.64 R88, c[0x0][0x890] ;  /* 0x00022400ff587b82 */ /* 0x000ef00000000a00 */
[----:B------:R-:W1:Y:S08]  /*5b50*/  LDC.64 R84, c[0x0][0x8b0] ;  /* 0x00022c00ff547b82 */ /* 0x000e700000000a00 */
[----:B------:R-:W1:Y:S08]  /*5b60*/  LDC.64 R82, c[0x0][0x8a8] ;  /* 0x00022a00ff527b82 */ /* 0x000e700000000a00 */
[----:B--2-4-:R-:W1:Y:S02]  /*5b70*/  LDC R102, c[0x0][0x374] ;  /* 0x0000dd00ff667b82 */ /* 0x014e640000000800 */
.L_x_133:
[C---:B------:R-:W-:Y:S02]  /*5b80*/  LEA R0, R114.reuse, UR43, 0x3 ;  /* 0x0000002b72007c11 */ /* 0x040fe4000f8e18ff */
[----:B------:R-:W-:Y:S02]  /*5b90*/  SHF.L.U32 R3, R109, 0x1f, RZ ;  /* 0x0000001f6d037819 */ /* 0x000fe400000006ff */
[----:B------:R-:W-:Y:S02]  /*5ba0*/  LEA R16, R114, UR43, 0x4 ;  /* 0x0000002b72107c11 */ /* 0x000fe4000f8e20ff */
[----:B--2---:R-:W2:Y:S02]  /*5bb0*/  SYNCS.PHASECHK.TRANS64.TRYWAIT P0, [R0+URZ+0x1a0], R3 ;  /* 0x0001a003000075a7 */ /* 0x004ea400080011ff */
[----:B-12---:R-:W-:Y:S05]  /*5bc0*/  @!P0 BRA `(.L_x_116) ;  /* 0x00000028007c8947 */ /* 0x006fea0003800000 */
.L_x_208:
[----:B------:R-:W4:Y:S01]  /*5bd0*/  LDC.64 R12, c[0x0][0xb10] ;  /* 0x0002c400ff0c7b82 */ /* 0x000f220000000a00 */
[----:B------:R-:W3:Y:S01]  /*5be0*/  LDS.128 R16, [R16+0x230] ;  /* 0x0002300010107984 */ /* 0x000ee20000000c00 */
[----:B-1----:R-:W-:Y:S01]  /*5bf0*/  ISETP.NE.AND P1, PT, R41, 0x1, PT ;  /* 0x000000012900780c */ /* 0x002fe20003f25270 */
[----:B--2---:R-:W-:Y:S01]  /*5c00*/  VIADD R0, R0, 0x1b0 ;  /* 0x000001b000007836 */ /* 0x004fe20000000000 */
[----:B------:R-:W-:Y:S04]  /*5c10*/  ISETP.GE.AND P0, PT, R40, 0x1, PT ;  /* 0x000000012800780c */ /* 0x000fe80003f06270 */
[----:B------:R-:W1:Y:S01]  /*5c20*/  LDC.64 R10, c[0x0][0xb18] ;  /* 0x0002c600ff0a7b82 */ /* 0x000e620000000a00 */
[----:B------:R-:W-:Y:S01]  /*5c30*/  PRMT R0, RZ, 0x654, R0 ;  /* 0x00000654ff007816 */ /* 0x000fe20000000000 */
[----:B------:R-:W-:Y:S01]  /*5c40*/  @!PT LDS RZ, [RZ] ;  /* 0x00000000fffff984 */ /* 0x000fe20000000800 */
[----:B------:R-:W-:Y:S01]  /*5c50*/  @!PT LDS RZ, [RZ] ;  /* 0x00000000fffff984 */ /* 0x000fe20000000800 */
[----:B------:R-:W-:Y:S01]  /*5c60*/  @!PT LDS RZ, [RZ] ;  /* 0x00000000fffff984 */ /* 0x000fe20000000800 */
[----:B------:R-:W-:Y:S01]  /*5c70*/  @!PT LDS RZ, [RZ] ;  /* 0x00000000fffff984 */ /* 0x000fe20000000800 */
[----:B------:R2:W-:Y:S06]  /*5c80*/  MEMBAR.ALL.CTA ;  /* 0x0000000000007992 */ /* 0x0005ec0000008000 */
[----:B--2---:R-:W2:Y:S01]  /*5c90*/  FENCE.VIEW.ASYNC.S ;  /* 0x00000000000073c6 */ /* 0x004ea20000000000 */
[----:B------:R-:W1:Y:S08]  /*5ca0*/  @!P1 LDC R14, c[0x0][0xb20] ;  /* 0x0002c800ff0e9b82 */ /* 0x000e700000000800 */
[----:B------:R-:W1:Y:S01]  /*5cb0*/  @!P1 LDC R9, c[0x0][0xb0c] ;  /* 0x0002c300ff099b82 */ /* 0x000e620000000800 */
[----:B--2---:R2:W-:Y:S01]  /*5cc0*/  SYNCS.ARRIVE.TRANS64.RED.A1T0 RZ, [R0+URZ], RZ ;  /* 0x000000ff00ff79a7 */ /* 0x0045e200081004ff */
[----:B---3--:R-:W-:Y:S04]  /*5cd0*/  LOP3.LUT P4, RZ, R18, 0x1, RZ, 0xc0, !PT ;  /* 0x0000000112ff7812 */ /* 0x008fe8000788c0ff */
[----:B------:R-:W-:Y:S09]  /*5ce0*/  P2R R112, PR, RZ, 0x10 ;  /* 0x00000010ff707803 */ /* 0x000ff20000000000 */
[----:B------:R-:W-:Y:S02]  /*5cf0*/  @P4 MOV R45, R16 ;  /* 0x00000010002d4202 */ /* 0x000fe40000000f00 */
[----:B------:R-:W-:Y:S01]  /*5d00*/  @P4 LOP3.LUT R43, R17, 0xffff, RZ, 0xc0, !PT ;  /* 0x0000ffff112b4812 */ /* 0x000fe200078ec0ff */
[----:B--2-4-:R-:W-:Y:S06]  /*5d10*/  @!P0 BRA `(.L_x_117) ;  /* 0x0000000000a48947 */ /* 0x014fec0003800000 */
[----:B------:R-:W-:Y:S01]  /*5d20*/  IMAD.HI.U32 R21, R102, R39, RZ ;  /* 0x0000002766157227 */ /* 0x000fe200078e00ff */
[----:B------:R-:W-:Y:S02]  /*5d30*/  ISETP.NE.AND P0, PT, R38, 0x1, PT ;  /* 0x000000012600780c */ /* 0x000fe40003f05270 */
[----:B------:R-:W-:Y:S01]  /*5d40*/  ISETP.NE.AND P2, PT, R40, 0x1, PT ;  /* 0x000000012800780c */ /* 0x000fe20003f45270 */
[----:B------:R-:W-:Y:S01]  /*5d50*/  IMAD.HI.U32 R20, R101, R90, RZ ;  /* 0x0000005a65147227 */ /* 0x000fe200078e00ff */
[----:B------:R-:W-:Y:S02]  /*5d60*/  SHF.R.U32.HI R21, RZ, R100, R21 ;  /* 0x00000064ff157219 */ /* 0x000fe40000011615 */
[----:B------:R-:W-:Y:S01]  /*5d70*/  ISETP.NE.AND P3, PT, R42, 0x1, PT ;  /* 0x000000012a00780c */ /* 0x000fe20003f65270 */
[----:B------:R-:W-:Y:S01]  /*5d80*/  IMAD.HI.U32 R24, R45, R90, RZ ;  /* 0x0000005a2d187227 */ /* 0x000fe200078e00ff */
[----:B------:R-:W-:Y:S02]  /*5d90*/  SHF.R.U32.HI R20, RZ, R91, R20 ;  /* 0x0000005bff147219 */ /* 0x000fe40000011614 */
[----:B------:R-:W-:Y:S01]  /*5da0*/  SEL R3, R102, R21, !P0 ;  /* 0x0000001566037207 */ /* 0x000fe20004000000 */
[----:B------:R-:W-:Y:S01]  /*5db0*/  IMAD.HI.U32 R21, R43, R39, RZ ;  /* 0x000000272b157227 */ /* 0x000fe200078e00ff */
[----:B------:R-:W-:Y:S02]  /*5dc0*/  SEL R7, R101, R20, !P3 ;  /* 0x0000001465077207 */ /* 0x000fe40005800000 */
[----:B------:R-:W-:Y:S01]  /*5dd0*/  SHF.R.U32.HI R24, RZ, R91, R24 ;  /* 0x0000005bff187219 */ /* 0x000fe20000011618 */
[-C--:B------:R-:W-:Y:S04]  /*5de0*/  IMAD.HI.U32 R20, R3, R36.reuse, RZ ;  /* 0x0000002403147227 */ /* 0x080fe800078e00ff */
[----:B------:R-:W-:Y:S01]  /*5df0*/  IMAD.HI.U32 R22, R7, R36, RZ ;  /* 0x0000002407167227 */ /* 0x000fe200078e00ff */
[-C--:B------:R-:W-:Y:S02]  /*5e00*/  @P2 SHF.R.U32.HI R3, RZ, R37.reuse, R20 ;  /* 0x00000025ff032219 */ /* 0x080fe40000011614 */
[----:B------:R-:W-:Y:S02]  /*5e10*/  SHF.R.U32.HI R20, RZ, R100, R21 ;  /* 0x00000064ff147219 */ /* 0x000fe40000011615 */
[----:B------:R-:W-:Y:S01]  /*5e20*/  @P2 SHF.R.U32.HI R7, RZ, R37, R22 ;  /* 0x00000025ff072219 */ /* 0x000fe20000011616 */
[C---:B------:R-:W-:Y:S01]  /*5e30*/  IMAD R2, R40.reuse, R3, RZ ;  /* 0x0000000328027224 */ /* 0x040fe200078e02ff */
[----:B------:R-:W-:Y:S02]  /*5e40*/  SEL R5, R43, R20, !P0 ;  /* 0x000000142b057207 */ /* 0x000fe40004000000 */
[----:B------:R-:W-:Y:S01]  /*5e50*/  SEL R3, R45, R24, !P3 ;  /* 0x000000182d037207 */ /* 0x000fe20005800000 */
[----:B------:R-:W-:Y:S01]  /*5e60*/  IMAD R4, R40, R7, RZ ;  /* 0x0000000728047224 */ /* 0x000fe200078e02ff */
[C---:B------:R-:W-:Y:S01]  /*5e70*/  ISETP.GE.AND P0, PT, R5.reuse, R2, PT ;  /* 0x000000020500720c */ /* 0x040fe20003f06270 */
[----:B------:R-:W-:Y:S03]  /*5e80*/  IMAD.HI.U32 R6, R5, R36, RZ ;  /* 0x0000002405067227 */ /* 0x000fe600078e00ff */
[----:B------:R-:W-:Y:S01]  /*5e90*/  ISETP.GE.OR P0, PT, R3, R4, P0 ;  /* 0x000000040300720c */ /* 0x000fe20000706670 */
[----:B------:R-:W-:Y:S01]  /*5ea0*/  IMAD.MOV R4, RZ, RZ, -R3 ;  /* 0x000000ffff047224 */ /* 0x000fe200078e0a03 */
[-C--:B------:R-:W-:Y:S03]  /*5eb0*/  SHF.R.U32.HI R6, RZ, R37.reuse, R6 ;  /* 0x00000025ff067219 */ /* 0x080fe60000011606 */
[----:B------:R-:W-:Y:S01]  /*5ec0*/  IMAD R45, R42, R4, R45 ;  /* 0x000000042a2d7224 */ /* 0x000fe200078e022d */
[----:B------:R-:W-:Y:S05]  /*5ed0*/  SEL R15, R5, R6, !P2 ;  /* 0x00000006050f7207 */ /* 0x000fea0005000000 */
[----:B------:R-:W-:Y:S02]  /*5ee0*/  IMAD.MOV R6, RZ, RZ, -R15 ;  /* 0x000000ffff067224 */ /* 0x000fe400078e0a0f */
[C---:B------:R-:W-:Y:S04]  /*5ef0*/  @!P0 IMAD.HI.U32 R2, R3.reuse, R36, RZ ;  /* 0x0000002403028227 */ /* 0x040fe800078e00ff */
[----:B------:R-:W-:Y:S01]  /*5f00*/  IMAD R6, R40, R6, R5 ;  /* 0x0000000628067224 */ /* 0x000fe200078e0205 */
[----:B------:R-:W-:Y:S04]  /*5f10*/  @!P0 SHF.R.U32.HI R2, RZ, R37, R2 ;  /* 0x00000025ff028219 */ /* 0x000fe80000011602 */
[----:B------:R-:W-:Y:S02]  /*5f20*/  @!P0 SEL R0, R3, R2, !P2 ;  /* 0x0000000203008207 */ /* 0x000fe40005000000 */
[----:B------:R-:W-:Y:S02]  /*5f30*/  IADD3 R2, PT, PT, -R5, RZ, RZ ;  /* 0x000000ff05027210 */ /* 0x000fe40007ffe1ff */
[----:B------:R-:W-:Y:S01]  /*5f40*/  @!P0 IADD3 R8, PT, PT, R15, -R0, RZ ;  /* 0x800000000f088210 */ /* 0x000fe20007ffe0ff */
[----:B------:R-:W-:Y:S02]  /*5f50*/  @!P0 IMAD R0, R7, R6, R0 ;  /* 0x0000000607008224 */ /* 0x000fe400078e0200 */
[----:B------:R-:W-:Y:S02]  /*5f60*/  IMAD R43, R38, R2, R43 ;  /* 0x00000002262b7224 */ /* 0x000fe400078e022b */
[----:B------:R-:W-:Y:S02]  /*5f70*/  @!P0 IMAD R5, R8, R40, R3 ;  /* 0x0000002808058224 */ /* 0x000fe400078e0203 */
[----:B------:R-:W-:Y:S04]  /*5f80*/  @!P0 IMAD.MOV.U32 R3, RZ, RZ, R0 ;  /* 0x000000ffff038224 */ /* 0x000fe800078e0000 */
[----:B------:R-:W-:Y:S02]  /*5f90*/  IMAD R45, R3, R42, R45 ;  /* 0x0000002a032d7224 */ /* 0x000fe400078e022d */
[----:B------:R-:W-:Y:S07]  /*5fa0*/  IMAD R43, R5, R38, R43 ;  /* 0x00000026052b7224 */ /* 0x000fee00078e022b */
.L_x_117:
[----:B------:R-:W-:Y:S01]  /*5fb0*/  @!P1 IMAD.HI.U32 R0, R45, R12, RZ ;  /* 0x0000000c2d009227 */ /* 0x000fe200078e00ff */
[----:B-1----:R-:W-:Y:S01]  /*5fc0*/  @!P1 ISETP.NE.AND P0, PT, R10, 0x1, PT ;  /* 0x000000010a00980c */ /* 0x002fe20003f05270 */
[----:B------:R-:W-:Y:S01]  /*5fd0*/  ULOP3.LUT UP0, URZ, UR42, 0x90, URZ, 0xc0, !UPT ;  /* 0x000000902aff7892 */ /* 0x000fe2000f80c0ff */
[----:B------:R-:W-:Y:S01]  /*5fe0*/  @!P1 ISETP.NE.AND P2, PT, R9, 0x1, PT ;  /* 0x000000010900980c */ /* 0x000fe20003f45270 */
[----:B------:R-:W-:Y:S01]  /*5ff0*/  @!P1 IMAD.HI.U32 R3, R43, R11, RZ ;  /* 0x0000000b2b039227 */ /* 0x000fe200078e00ff */
[----:B------:R-:W-:Y:S02]  /*6000*/  @!P1 SHF.R.U32.HI R0, RZ, R13, R0 ;  /* 0x0000000dff009219 */ /* 0x000fe40000011600 */
[----:B------:R-:W-:Y:S01]  /*6010*/  @P4 SHF.R.U32.HI R107, RZ, 0x10, R17 ;  /* 0x00000010ff6b4819 */ /* 0x000fe20000011611 */
[----:B------:R-:W-:Y:S01]  /*6020*/  VIADD R114, R114, 0x1 ;  /* 0x0000000172727836 */ /* 0x000fe20000000000 */
[----:B------:R-:W-:Y:S02]  /*6030*/  @!P1 SHF.R.U32.HI R2, RZ, R14, R3 ;  /* 0x0000000eff029219 */ /* 0x000fe40000011603 */
[----:B------:R-:W-:Y:S02]  /*6040*/  @!P1 SEL R3, R45, R0, !P2 ;  /* 0x000000002d039207 */ /* 0x000fe40005000000 */
[----:B------:R-:W-:Y:S05]  /*6050*/  @!P1 SEL R2, R43, R2, !P0 ;  /* 0x000000022b029207 */ /* 0x000fea0004000000 */
[----:B------:R-:W-:Y:S02]  /*6060*/  @!P1 IMAD.IADD R0, R2, 0x1, -R3 ;  /* 0x0000000102009824 */ /* 0x000fe400078e0a03 */
[----:B------:R-:W-:Y:S02]  /*6070*/  @!P1 IMAD.IADD R2, R3, 0x1, -R2 ;  /* 0x0000000103029824 */ /* 0x000fe400078e0a02 */
[----:B------:R-:W-:Y:S02]  /*6080*/  @!P1 IMAD R45, R0, R9, R45 ;  /* 0x00000009002d9224 */ /* 0x000fe400078e022d */
[----:B------:R-:W-:Y:S01]  /*6090*/  @!P1 IMAD R43, R2, R10, R43 ;  /* 0x0000000a022b9224 */ /* 0x000fe200078e022b */
[----:B------:R-:W-:Y:S06]  /*60a0*/  BRA.U !UP0, `(.L_x_118) ;  /* 0x0000000108407547 */ /* 0x000fec000b800000 */
[----:B------:R-:W1:Y:S01]  /*60b0*/  LDCU.64 UR8, c[0x4][0x80] ;  /* 0x01001000ff0877ac */ /* 0x000e620008000a00 */
[----:B------:R-:W-:Y:S01]  /*60c0*/  MOV R3, 0x0 ;  /* 0x0000000000037802 */ /* 0x000fe20000000f00 */
[----:B------:R-:W-:Y:S02]  /*60d0*/  HFMA2 R12, -RZ, RZ, 0, 5.9604644775390625e-08 ;  /* 0x00000001ff0c7431 */ /* 0x000fe400000001ff */
[----:B------:R-:W-:Y:S02]  /*60e0*/  IMAD.MOV.U32 R8, RZ, RZ, 0x70 ;  /* 0x00000070ff087424 */ /* 0x000fe400078e00ff */
[----:B------:R-:W-:Y:S01]  /*60f0*/  IMAD.MOV.U32 R13, RZ, RZ, RZ ;  /* 0x000000ffff0d7224 */ /* 0x000fe200078e00ff */
[----:B------:R-:W2:Y:S01]  /*6100*/  LDCU.64 UR6, c[0x4][0x88] ;  /* 0x01001100ff0677ac */ /* 0x000ea20008000a00 */
[----:B------:R-:W3:Y:S01]  /*6110*/  LDC.64 R2, c[0x4][R3] ;  /* 0x0100000003027b82 */ /* 0x000ee20000000a00 */
[----:B------:R-:W4:Y:S01]  /*6120*/  LDCU.64 UR4, c[0x4][0x8] ;  /* 0x01000100ff0477ac */ /* 0x000f220008000a00 */
[----:B-1----:R-:W-:Y:S01]  /*6130*/  MOV R5, UR9 ;  /* 0x0000000900057c02 */ /* 0x002fe20008000f00 */
[----:B------:R-:W-:Y:S01]  /*6140*/  IMAD.U32 R4, RZ, RZ, UR8 ;  /* 0x00000008ff047e24 */ /* 0x000fe2000f8e00ff */
[----:B--2---:R-:W-:Y:S01]  /*6150*/  MOV R7, UR7 ;  /* 0x0000000700077c02 */ /* 0x004fe20008000f00 */
[----:B------:R-:W-:Y:S01]  /*6160*/  IMAD.U32 R6, RZ, RZ, UR6 ;  /* 0x00000006ff067e24 */ /* 0x000fe2000f8e00ff */
[----:B----4-:R-:W-:Y:S01]  /*6170*/  MOV R11, UR5 ;  /* 0x00000005000b7c02 */ /* 0x010fe20008000f00 */
[----:B------:R-:W-:Y:S02]  /*6180*/  IMAD.U32 R10, RZ, RZ, UR4 ;  /* 0x00000004ff0a7e24 */ /* 0x000fe4000f8e00ff */
[----:B------:R-:W-:Y:S07]  /*6190*/  LEPC R20, `(.L_x_118) ;  /* 0x000000001014794e */ /* 0x000fee0000000000 */
[----:B---3-5:R-:W-:Y:S05]  /*61a0*/  CALL.ABS.NOINC R2 ;  /* 0x0000000002007343 */ /* 0x028fea0003c00000 */
.L_x_118:
[----:B------:R-:W-:Y:S01]  /*61b0*/  LOP3.LUT P0, RZ, R111, 0x90, RZ, 0xc0, !PT ;  /* 0x000000906fff7812 */ /* 0x000fe2000780c0ff */
[----:B------:R-:W-:Y:S11]  /*61c0*/  BSSY.RECONVERGENT B6, `(.L_x_119) ;  /* 0x0000013000067945 */ /* 0x000ff60003800200 */
[----:B------:R-:W-:Y:S01]  /*61d0*/  @!UPT UIADD3 URZ, UPT, UPT, URZ, URZ, URZ ;  /* 0x000000fffffff290 */ /* 0x000fe2000fffe0ff */
[----:B------:R-:W-:Y:S05]  /*61e0*/  @!P0 BRA `(.L_x_120) ;  /* 0x0000000000408947 */ /* 0x000fea0003800000 */
        /* <DEDUP_REMOVED lines=16> */
.L_x_120:
[----:B------:R-:W-:Y:S05]  /*62f0*/  BSYNC.RECONVERGENT B6 ;  /* 0x0000000000067941 */ /* 0x000fea0003800200 */
.L_x_119:
[----:B------:R-:W-:Y:S01]  /*6300*/  ISETP.NE.U32.AND P3, PT, R88, RZ, PT ;  /* 0x000000ff5800720c */ /* 0x000fe20003f65070 */
[----:B------:R-:W-:Y:S01]  /*6310*/  UISETP.NE.AND UP1, UPT, UR44, URZ, UPT ;  /* 0x000000ff2c00728c */ /* 0x000fe2000bf25270 */
[----:B------:R-:W-:Y:S02]  /*6320*/  ISETP.NE.U32.AND P4, PT, R84, RZ, PT ;  /* 0x000000ff5400720c */ /* 0x000fe40003f85070 */
[----:B------:R-:W-:Y:S02]  /*6330*/  ISETP.NE.AND.EX P3, PT, R89, RZ, PT, P3 ;  /* 0x000000ff5900720c */ /* 0x000fe40003f65330 */
[----:B------:R-:W-:Y:S02]  /*6340*/  PLOP3.LUT P1, PT, PT, PT, PT, 0x8, 0x80 ;  /* 0x000000000080781c */ /* 0x000fe40003f2e170 */
[----:B------:R-:W-:Y:S02]  /*6350*/  PLOP3.LUT P0, PT, PT, PT, UP1, 0x80, 0x8 ;  /* 0x000000000008781c */ /* 0x000fe40003f0f018 */
[----:B------:R-:W-:Y:S02]  /*6360*/  ISETP.NE.AND.EX P4, PT, R85, RZ, PT, P4 ;  /* 0x000000ff5500720c */ /* 0x000fe40003f85340 */
[----:B------:R-:W1:Y:S09]  /*6370*/  @UP1 LDCU.64 UR4, c[0x0][0x888] ;  /* 0x00011100ff0417ac */ /* 0x000e720008000a00 */
[----:B------:R-:W-:Y:S01]  /*6380*/  @P0 PLOP3.LUT P1, PT, P3, PT, PT, 0x80, 0x8 ;  /* 0x000000000008081c */ /* 0x000fe20001f2f070 */
[----:B-1----:R-:W-:Y:S04]  /*6390*/  @UP1 UISETP.NE.U32.AND UP0, UPT, UR4, URZ, UPT ;  /* 0x000000ff0400128c */ /* 0x002fe8000bf05070 */
[----:B------:R-:W-:Y:S04]  /*63a0*/  @UP1 UISETP.NE.AND.EX UP0, UPT, UR5, URZ, UPT, UP0 ;  /* 0x000000ff0500128c */ /* 0x000fe8000bf05300 */
[----:B------:R-:W-:Y:S01]  /*63b0*/  @UP1 USEL UR4, URZ, 0xffffffff, UP0 ;  /* 0xffffffffff041887 */ /* 0x000fe20008000000 */
[----:B------:R-:W-:Y:S11]  /*63c0*/  @!P3 BRA `(.L_x_121) ;  /* 0x00000000002cb947 */ /* 0x000ff60003800000 */
[----:B------:R-:W-:Y:S01]  /*63d0*/  ISETP.NE.U32.AND P2, PT, R86, RZ, PT ;  /* 0x000000ff5600720c */ /* 0x000fe20003f45070 */
[----:B------:R-:W-:Y:S03]  /*63e0*/  IMAD.MOV.U32 R99, RZ, RZ, 0x1 ;  /* 0x00000001ff637424 */ /* 0x000fe600078e00ff */
[----:B------:R-:W-:Y:S11]  /*63f0*/  ISETP.NE.AND.EX P2, PT, R87, RZ, PT, P2 ;  /* 0x000000ff5700720c */ /* 0x000ff60003f45320 */
[----:B------:R-:W-:Y:S02]  /*6400*/  @!UPT UIADD3 URZ, UPT, UPT, URZ, URZ, URZ ;  /* 0x000000fffffff290 */ /* 0x000fe4000fffe0ff */
[----:B------:R-:W1:Y:S01]  /*6410*/  @P2 LDC.64 R2, c[0x0][0x888] ;  /* 0x00022200ff022b82 */ /* 0x000e620000000a00 */
[----:B------:R-:W-:Y:S04]  /*6420*/  @P2 IMAD R0, R88, UR36, RZ ;  /* 0x0000002458002c24 */ /* 0x000fe8000f8e02ff */
[----:B-1----:R-:W-:Y:S04]  /*6430*/  @P2 IMAD.WIDE R2, R0, 0x4, R2 ;  /* 0x0000000400022825 */ /* 0x002fe800078e0202 */
[----:B------:R-:W-:Y:S01]  /*6440*/  HFMA2 R0, -RZ, RZ, 0, 5.9604644775390625e-08 ;  /* 0x00000001ff007431 */ /* 0x000fe200000001ff */
[----:B-----5:R1:W5:Y:S04]  /*6450*/  @P2 LDG.E R48, desc[UR40][R2.64] ;  /* 0x0000002802302981 */ /* 0x020368000c1e1900 */
[----:B------:R-:W-:Y:S01]  /*6460*/  @!P2 PRMT R99, R0, 0x7610, R99 ;  /* 0x000076100063a816 */ /* 0x000fe20000000063 */
[----:B-1----:R-:W2:Y:S06]  /*6470*/  @!P2 LDC R48, c[0x0][0x880] ;  /* 0x00022000ff30ab82 */ /* 0x002eac0000000800 */
.L_x_121:
[----:B------:R-:W-:Y:S05]  /*6480*/  @!P4 BRA `(.L_x_122) ;  /* 0x000000000020c947 */ /* 0x000fea0003800000 */
[----:B------:R-:W-:Y:S04]  /*6490*/  ISETP.NE.U32.AND P2, PT, R82, RZ, PT ;  /* 0x000000ff5200720c */ /* 0x000fe80003f45070 */
[----:B------:R-:W-:Y:S11]  /*64a0*/  ISETP.NE.AND.EX P2, PT, R83, RZ, PT, P2 ;  /* 0x000000ff5300720c */ /* 0x000ff60003f45320 */
[----:B------:R-:W-:Y:S02]  /*64b0*/  @!UPT UIADD3 URZ, UPT, UPT, URZ, URZ, URZ ;  /* 0x000000fffffff290 */ /* 0x000fe4000fffe0ff */
[----:B------:R-:W1:Y:S01]  /*64c0*/  @P2 LDC.64 R2, c[0x0][0x8a8] ;  /* 0x00022a00ff022b82 */ /* 0x000e620000000a00 */
[----:B------:R-:W-:Y:S04]  /*64d0*/  @P2 IMAD R0, R84, UR36, RZ ;  /* 0x0000002454002c24 */ /* 0x000fe8000f8e02ff */
[----:B-1----:R-:W-:Y:S05]  /*64e0*/  @P2 IMAD.WIDE R2, R0, 0x4, R2 ;  /* 0x0000000400022825 */ /* 0x002fea00078e0202 */
[----:B-----5:R1:W5:Y:S02]  /*64f0*/  @P2 LDG.E R46, desc[UR40][R2.64] ;  /* 0x00000028022e2981 */ /* 0x020364000c1e1900 */
[----:B-1----:R-:W3:Y:S02]  /*6500*/  @!P2 LDC R46, c[0x0][0x8a0] ;  /* 0x00022800ff2eab82 */ /* 0x002ee40000000800 */
.L_x_122:
[----:B--2--5:R-:W-:Y:S01]  /*6510*/  @P0 ISETP.NE.AND P4, PT, R48, RZ, PT ;  /* 0x000000ff3000020c */ /* 0x024fe20003f85270 */
[----:B------:R-:W-:Y:S01]  /*6520*/  IMAD.U32 R0, RZ, RZ, UR4 ;  /* 0x00000004ff007e24 */ /* 0x000fe2000f8e00ff */
[----:B------:R-:W-:Y:S01]  /*6530*/  @P0 LOP3.LUT P2, RZ, R99, 0xff, RZ, 0xc0, !PT ;  /* 0x000000ff63ff0812 */ /* 0x000fe2000784c0ff */
[----:B------:R-:W-:Y:S01]  /*6540*/  BSSY B1, `(.L_x_123) ;  /* 0x0000034000017945 */ /* 0x000fe20003800000 */
[----:B------:R-:W-:Y:S01]  /*6550*/  @P0 SEL R3, RZ, 0xffffffff, P4 ;  /* 0xffffffffff030807 */ /* 0x000fe20002000000 */
[C---:B------:R-:W-:Y:S01]  /*6560*/  IMAD R32, R44.reuse, 0x20, R47 ;  /* 0x000000202c207824 */ /* 0x040fe200078e022f */
[----:B------:R-:W-:Y:S02]  /*6570*/  LEA R113, R44, UR43, 0x3 ;  /* 0x0000002b2c717c11 */ /* 0x000fe4000f8e18ff */
[----:B------:R-:W-:Y:S02]  /*6580*/  CS2R R58, SRZ ;  /* 0x00000000003a7805 */ /* 0x000fe4000001ff00 */
[----:B------:R-:W-:Y:S02]  /*6590*/  @P1 SEL R3, R0, R3, !P2 ;  /* 0x0000000300031207 */ /* 0x000fe40005000000 */
[----:B------:R-:W-:Y:S02]  /*65a0*/  CS2R R56, SRZ ;  /* 0x0000000000387805 */ /* 0x000fe4000001ff00 */
[----:B------:R-:W-:Y:S02]  /*65b0*/  SHF.L.U32 R2, R110, 0x1f, RZ ;  /* 0x0000001f6e027819 */ /* 0x000fe400000006ff */
[----:B------:R-:W-:Y:S02]  /*65c0*/  CS2R R54, SRZ ;  /* 0x0000000000367805 */ /* 0x000fe4000001ff00 */
[----:B------:R-:W-:Y:S02]  /*65d0*/  @P0 LOP3.LUT R3, R3, 0x1, RZ, 0xc0, !PT ;  /* 0x0000000103030812 */ /* 0x000fe400078ec0ff */
[----:B------:R-:W-:Y:S02]  /*65e0*/  CS2R R52, SRZ ;  /* 0x0000000000347805 */ /* 0x000fe4000001ff00 */
[----:B------:R-:W-:Y:S02]  /*65f0*/  PLOP3.LUT P5, PT, PT, PT, PT, 0x8, 0x80 ;  /* 0x000000000080781c */ /* 0x000fe40003fae170 */
[----:B------:R-:W-:Y:S11]  /*6600*/  ISETP.NE.U32.OR P1, PT, R3, 0x1, !P0 ;  /* 0x000000010300780c */ /* 0x000ff60004725470 */
[----:B------:R-:W-:Y:S02]  /*6610*/  @!UPT UIADD3 URZ, UPT, UPT, URZ, URZ, URZ ;  /* 0x000000fffffff290 */ /* 0x000fe4000fffe0ff */
[----:B------:R-:W-:Y:S04]  /*6620*/  @P1 SHF.L.U32 R4, R108, 0x1f, RZ ;  /* 0x0000001f6c041819 */ /* 0x000fe800000006ff */
[----:B------:R-:W1:Y:S01]  /*6630*/  @P1 SYNCS.PHASECHK.TRANS64.TRYWAIT P0, [UR43+0x180], R4 ;  /* 0x00018004ff0015a7 */ /* 0x000e62000800112b */
[----:B------:R2:W4:Y:S01]  /*6640*/  SYNCS.PHASECHK.TRANS64.TRYWAIT P4, [R113+URZ+0x1c0], R2 ;  /* 0x0001c002710075a7 */ /* 0x00052200080811ff */
[----:B-1----:R-:W-:Y:S01]  /*6650*/  @P1 PLOP3.LUT P5, PT, P0, PT, PT, 0x8, 0x80 ;  /* 0x000000000080181c */ /* 0x002fe200007ae170 */
[----:B------:R-:W-:Y:S01]  /*6660*/  @!UPT UIADD3 URZ, UPT, UPT, URZ, URZ, URZ ;  /* 0x000000fffffff290 */ /* 0x000fe2000fffe0ff */
[----:B--2-4-:R-:W-:Y:S11]  /*6670*/  @!P1 BRA `(.L_x_124) ;  /* 0x0000000000809947 */ /* 0x014ff60003800000 */
[----:B------:R-:W-:Y:S01]  /*6680*/  ISETP.NE.U32.AND P0, PT, RZ, UR38, PT ;  /* 0x00000026ff007c0c */ /* 0x000fe2000bf05070 */
[----:B------:R-:W-:Y:S01]  /*6690*/  BSSY B0, `(.L_x_125) ;  /* 0x0000012000007945 */ /* 0x000fe20003800000 */
[----:B------:R-:W-:Y:S02]  /*66a0*/  ISETP.NE.AND P2, PT, R48, RZ, PT ;  /* 0x000000ff3000720c */ /* 0x000fe40003f45270 */
[----:B------:R-:W-:Y:S02]  /*66b0*/  CS2R R54, SRZ ;  /* 0x0000000000367805 */ /* 0x000fe4000001ff00 */
[----:B------:R-:W-:Y:S02]  /*66c0*/  ISETP.NE.AND.EX P0, PT, RZ, UR39, PT, P0 ;  /* 0x00000027ff007c0c */ /* 0x000fe4000bf05300 */
[----:B------:R-:W-:Y:S02]  /*66d0*/  CS2R R52, SRZ ;  /* 0x0000000000347805 */ /* 0x000fe4000001ff00 */
[----:B------:R-:W-:Y:S02]  /*66e0*/  LOP3.LUT P1, RZ, R99, 0xff, RZ, 0xc0, !PT ;  /* 0x000000ff63ff7812 */ /* 0x000fe4000782c0ff */
[----:B------:R-:W-:Y:S02]  /*66f0*/  CS2R R58, SRZ ;  /* 0x00000000003a7805 */ /* 0x000fe4000001ff00 */
[----:B------:R-:W-:Y:S02]  /*6700*/  SEL R0, RZ, 0xffffffff, P2 ;  /* 0xffffffffff007807 */ /* 0x000fe40001000000 */
[----:B------:R-:W-:Y:S02]  /*6710*/  CS2R R56, SRZ ;  /* 0x0000000000387805 */ /* 0x000fe4000001ff00 */
[----:B------:R-:W-:Y:S04]  /*6720*/  SEL R3, RZ, 0xffffffff, P0 ;  /* 0xffffffffff037807 */ /* 0x000fe80000000000 */
[----:B------:R-:W-:Y:S04]  /*6730*/  @P3 SEL R0, R3, R0, !P1 ;  /* 0x0000000003003207 */ /* 0x000fe80004800000 */
[----:B------:R-:W-:Y:S04]  /*6740*/  LOP3.LUT R0, R0, 0x1, RZ, 0xc0, !PT ;  /* 0x0000000100007812 */ /* 0x000fe800078ec0ff */
[----:B------:R-:W-:Y:S01]  /*6750*/  ISETP.NE.U32.AND P0, PT, R0, 0x1, PT ;  /* 0x000000010000780c */ /* 0x000fe20003f05070 */
[----:B------:R-:W-:Y:S01]  /*6760*/  @!UPT UIADD3 URZ, UPT, UPT, URZ, URZ, URZ ;  /* 0x000000fffffff290 */ /* 0x000fe2000fffe0ff */
[----:B------:R-:W-:Y:S11]  /*6770*/  @!P5 BRA `(.L_x_126) ;  /* 0x00000000000cd947 */ /* 0x000ff60003800000 */
[----:B------:R-:W-:Y:S04]  /*6780*/  SHF.L.U32 R3, R108, 0x1f, RZ ;  /* 0x0000001f6c037819 */ /* 0x000fe800000006ff */
[----:B------:R-:W1:Y:S02]  /*6790*/  SYNCS.PHASECHK.TRANS64.TRYWAIT P1, [UR43+0x180], R3 ;  /* 0x00018003ff0075a7 */ /* 0x000e64000802112b */
[----:B-1----:R-:W-:Y:S05]  /*67a0*/  @!P1 BRA `(.L_x_127) ;  /* 0x0000001c00989947 */ /* 0x002fea0003800000 */
.L_x_126:
[----:B------:R-:W-:Y:S05]  /*67b0*/  BSYNC B0 ;  /* 0x0000000000007941 */ /* 0x000fea0003800000 */
.L_x_125:
[----:B------:R2:W4:Y:S01]  /*67c0*/  @P0 LDS.128 R52, [R105+UR43+0x300] ;  /* 0x0003002b69340984 */ /* 0x0005220008000c00 */
[----:B------:R-:W-:Y:S01]  /*67d0*/  UIADD3 UR4, UPT, UPT, UR43, 0x188, URZ ;  /* 0x000001882b047890 */ /* 0x000fe2000fffe0ff */
[----:B------:R-:W-:Y:S02]  /*67e0*/  LOP3.LUT R108, R108, 0x1, RZ, 0x3c, !PT ;  /* 0x000000016c6c7812 */ /* 0x000fe400078e3cff */
[----:B------:R2:W1:Y:S01]  /*67f0*/  @P0 LDS.128 R56, [R104+0x300] ;  /* 0x0003000068380984 */ /* 0x0004620000000c00 */
[----:B------:R-:W-:Y:S01]  /*6800*/  UPRMT UR4, UR37, 0x654, UR4 ;  /* 0x0000065425047896 */ /* 0x000fe20008000004 */
[----:B------:R-:W-:Y:S01]  /*6810*/  @!PT LDS RZ, [RZ] ;  /* 0x00000000fffff984 */ /* 0x000fe20000000800 */
[----:B------:R-:W-:Y:S01]  /*6820*/  @!PT LDS RZ, [RZ] ;  /* 0x00000000fffff984 */ /* 0x000fe20000000800 */
[----:B------:R-:W-:Y:S01]  /*6830*/  @!PT LDS RZ, [RZ] ;  /* 0x00000000fffff984 */ /* 0x000fe20000000800 */
[----:B------:R-:W-:Y:S01]  /*6840*/  @!PT LDS RZ, [RZ] ;  /* 0x00000000fffff984 */ /* 0x000fe20000000800 */
[----:B------:R5:W-:Y:S06]  /*6850*/  MEMBAR.ALL.CTA ;  /* 0x0000000000007992 */ /* 0x000bec0000008000 */
[----:B-----5:R-:W5:Y:S02]  /*6860*/  FENCE.VIEW.ASYNC.S ;  /* 0x00000000000073c6 */ /* 0x020f640000000000 */
[----:B-----5:R-:W-:Y:S03]  /*6870*/  SYNCS.ARRIVE.TRANS64.RED.A1T0 RZ, [UR4], RZ ;  /* 0x000000ffffff79a7 */ /* 0x020fe60008100404 */
.L_x_124:
[----:B------:R-:W-:Y:S05]  /*6880*/  BSYNC B1 ;  /* 0x0000000000017941 */ /* 0x000fea0003800000 */
.L_x_123:
[----:B-1----:R-:W-:Y:S04]  /*6890*/  SHF.R.U32.HI R3, RZ, 0x15, R32 ;  /* 0x00000015ff037819 */ /* 0x002fe80000011620 */
[----:B------:R-:W-:Y:S01]  /*68a0*/  LOP3.LUT P0, RZ, R3, 0x3, R106, 0x48, !PT ;  /* 0x0000000303ff7812 */ /* 0x000fe2000780486a */
[----:B------:R-:W-:Y:S01]  /*68b0*/  @!UPT UIADD3 URZ, UPT, UPT, URZ, URZ, URZ ;  /* 0x000000fffffff290 */ /* 0x000fe2000fffe0ff */
[----:B------:R-:W-:Y:S11]  /*68c0*/  @P4 BRA `(.L_x_128) ;  /* 0x0000000000084947 */ /* 0x000ff60003800000 */
[----:B------:R-:W1:Y:S02]  /*68d0*/  SYNCS.PHASECHK.TRANS64.TRYWAIT P1, [R113+URZ+0x1c0], R2 ;  /* 0x0001c002710075a7 */ /* 0x000e6400080211ff */
[----:B-1----:R-:W-:Y:S05]  /*68e0*/  @!P1 BRA `(.L_x_129) ;  /* 0x0000001c00609947 */ /* 0x002fea0003800000 */
.L_x_128:
[----:B------:R-:W-:Y:S05]  /*68f0*/  @!P0 BRA `(.L_x_130) ;  /* 0x0000000000408947 */ /* 0x000fea0003800000 */
[----:B------:R-:W1:Y:S01]  /*6900*/  LDCU.64 UR8, c[0x4][0x70] ;  /* 0x01000e00ff0877ac */ /* 0x000e620008000a00 */
[----:B------:R-:W-:Y:S01]  /*6910*/  MOV R3, 0x0 ;  /* 0x0000000000037802 */ /* 0x000fe20000000f00 */
[----:B------:R-:W-:Y:S02]  /*6920*/  HFMA2 R12, -RZ, RZ, 0, 5.9604644775390625e-08 ;  /* 0x00000001ff0c7431 */ /* 0x000fe400000001ff */
[----:B------:R-:W-:Y:S02]  /*6930*/  IMAD.MOV.U32 R8, RZ, RZ, 0x192 ;  /* 0x00000192ff087424 */ /* 0x000fe400078e00ff */
[----:B------:R-:W-:Y:S01]  /*6940*/  IMAD.MOV.U32 R13, RZ, RZ, RZ ;  /* 0x000000ffff0d7224 */ /* 0x000fe200078e00ff */
[----:B------:R-:W5:Y:S01]  /*6950*/  LDCU.64 UR6, c[0x4][0x78] ;  /* 0x01000f00ff0677ac */ /* 0x000f620008000a00 */
[----:B------:R-:W2:Y:S01]  /*6960*/  LDC.64 R2, c[0x4][R3] ;  /* 0x0100000003027b82 */ /* 0x000ea20000000a00 */
[----:B------:R-:W3:Y:S01]  /*6970*/  LDCU.64 UR4, c[0x4][0x10] ;  /* 0x01000200ff0477ac */ /* 0x000ee20008000a00 */
[----:B-1----:R-:W-:Y:S01]  /*6980*/  MOV R5, UR9 ;  /* 0x0000000900057c02 */ /* 0x002fe20008000f00 */
[----:B------:R-:W-:Y:S01]  /*6990*/  IMAD.U32 R4, RZ, RZ, UR8 ;  /* 0x00000008ff047e24 */ /* 0x000fe2000f8e00ff */
[----:B-----5:R-:W-:Y:S01]  /*69a0*/  MOV R7, UR7 ;  /* 0x0000000700077c02 */ /* 0x020fe20008000f00 */
[----:B------:R-:W-:Y:S01]  /*69b0*/  IMAD.U32 R6, RZ, RZ, UR6 ;  /* 0x00000006ff067e24 */ /* 0x000fe2000f8e00ff */
[----:B---3--:R-:W-:Y:S01]  /*69c0*/  MOV R11, UR5 ;  /* 0x00000005000b7c02 */ /* 0x008fe20008000f00 */
[----:B------:R-:W-:Y:S02]  /*69d0*/  IMAD.U32 R10, RZ, RZ, UR4 ;  /* 0x00000004ff0a7e24 */ /* 0x000fe4000f8e00ff */
[----:B------:R-:W-:Y:S07]  /*69e0*/  LEPC R20, `(.L_x_130) ;  /* 0x000000001014794e */ /* 0x000fee0000000000 */
[----:B--2-4-:R-:W-:Y:S05]  /*69f0*/  CALL.ABS.NOINC R2 ;  /* 0x0000000002007343 */ /* 0x014fea0003c00000 */
.L_x_130:
[----:B------:R-:W-:Y:S01]  /*6a00*/  LOP3.LUT P0, RZ, R103, 0x60, RZ, 0xc0, !PT ;  /* 0x0000006067ff7812 */ /* 0x000fe2000780c0ff */
[----:B------:R-:W-:Y:S05]  /*6a10*/  WARPSYNC.ALL ;  /* 0x0000000000007948 */ /* 0x000fea0003800000 */
[----:B------:R-:W-:Y:S01]  /*6a20*/  R2UR UR4, R32 ;  /* 0x00000000200472ca */ /* 0x000fe200000e0000 */
[----:B----4-:R-:W-:Y:S01]  /*6a30*/  IMAD.U32 R75, R54, 0x10000, RZ ;  /* 0x00010000364b7824 */ /* 0x010fe200078e00ff */
[----:B------:R-:W-:Y:S01]  /*6a40*/  SHF.L.U32 R51, R52, 0x10, RZ ;  /* 0x0000001034337819 */ /* 0x000fe200000006ff */
[----:B------:R-:W-:Y:S01]  /*6a50*/  IMAD.U32 R74, R56, 0x10000, RZ ;  /* 0x00010000384a7824 */ /* 0x000fe200078e00ff */
[----:B------:R-:W-:Y:S01]  /*6a60*/  PRMT R49, R52, 0x8880, RZ ;  /* 0x0000888034317816 */ /* 0x000fe200000000ff */
[----:B------:R-:W-:Y:S01]  /*6a70*/  IMAD.U32 R64, R58, 0x10000, RZ ;  /* 0x000100003a407824 */ /* 0x000fe200078e00ff */
[----:B------:R-:W-:Y:S01]  /*6a80*/  SHF.L.U32 R50, R52, 0x8, RZ ;  /* 0x0000000834327819 */ /* 0x000fe200000006ff */
[----:B------:R-:W-:Y:S01]  /*6a90*/  BSSY.RECONVERGENT B0, `(.L_x_131) ;  /* 0x000009f000007945 */ /* 0x000fe20003800200 */
[----:B------:R-:W-:Y:S02]  /*6aa0*/  SHF.R.S32.HI R51, RZ, 0x18, R51 ;  /* 0x00000018ff337819 */ /* 0x000fe40000011433 */
[----:B------:R-:W-:Y:S02]  /*6ab0*/  PRMT R80, R53, 0x8880, RZ ;  /* 0x0000888035507816 */ /* 0x000fe400000000ff */
[----:B------:R-:W-:Y:S01]  /*6ac0*/  SHF.R.S32.HI R50, RZ, 0x18, R50 ;  /* 0x00000018ff327819 */ /* 0x000fe20000011432 */
[----:B------:R-:W1:Y:S01]  /*6ad0*/  LDTM.x32 R4, tmem[UR4] ;  /* 0x00000004000479ee */ /* 0x000e6200082c0000 */
[----:B------:R-:W-:Y:S01]  /*6ae0*/  NOP ;  /* 0x0000000000007918 */ /* 0x000fe20000000000 */
[----:B------:R-:W-:Y:S02]  /*6af0*/  IADD3 R113, PT, PT, R113, 0x1e0, RZ ;  /* 0x000001e071717810 */ /* 0x000fe40007ffe0ff */
[----:B------:R-:W-:Y:S02]  /*6b00*/  SHF.R.S32.HI R52, RZ, 0x18, R52 ;  /* 0x00000018ff347819 */ /* 0x000fe40000011434 */
[----:B------:R-:W-:Y:S02]  /*6b10*/  LOP3.LUT R113, R113, 0xfefffff8, RZ, 0xc0, !PT ;  /* 0xfefffff871717812 */ /* 0x000fe400078ec0ff */
[----:B------:R-:W-:Y:S02]  /*6b20*/  SHF.L.U32 R79, R53, 0x10, RZ ;  /* 0x00000010354f7819 */ /* 0x000fe400000006ff */
[----:B-1----:R1:W-:Y:S01]  /*6b30*/  SYNCS.ARRIVE.TRANS64.RED.A1T0 RZ, [R113+URZ], RZ ;  /* 0x000000ff71ff79a7 */ /* 0x0023e200081004ff */
[----:B------:R-:W-:Y:S02]  /*6b40*/  PRMT R77, R54, 0x8880, RZ ;  /* 0x00008880364d7816 */ /* 0x000fe400000000ff */
[C---:B------:R-:W-:Y:S02]  /*6b50*/  PRMT R71, R55.reuse, 0x8880, RZ ;  /* 0x0000888037477816 */ /* 0x040fe400000000ff */
[----:B------:R-:W-:Y:S02]  /*6b60*/  SHF.L.U32 R70, R55, 0x10, RZ ;  /* 0x0000001037467819 */ /* 0x000fe400000006ff */
[----:B------:R-:W-:Y:S02]  /*6b70*/  PRMT R76, R56, 0x8880, RZ ;  /* 0x00008880384c7816 */ /* 0x000fe400000000ff */
[C---:B------:R-:W-:Y:S02]  /*6b80*/  PRMT R68, R57.reuse, 0x8880, RZ ;  /* 0x0000888039447816 */ /* 0x040fe400000000ff */
[----:B------:R-:W-:Y:S02]  /*6b90*/  SHF.L.U32 R67, R57, 0x10, RZ ;  /* 0x0000001039437819 */ /* 0x000fe400000006ff */
[----:B------:R-:W-:Y:S01]  /*6ba0*/  PRMT R65, R58, 0x8880, RZ ;  /* 0x000088803a417816 */ /* 0x000fe200000000ff */
[C---:B---3--:R-:W-:Y:S01]  /*6bb0*/  IMAD R0, R46.reuse, R4, RZ ;  /* 0x000000042e007224 */ /* 0x048fe200078e02ff */
[C---:B------:R-:W-:Y:S01]  /*6bc0*/  PRMT R62, R59.reuse, 0x8880, RZ ;  /* 0x000088803b3e7816 */ /* 0x040fe200000000ff */
[C---:B------:R-:W-:Y:S01]  /*6bd0*/  IMAD R2, R46.reuse, R5, RZ ;  /* 0x000000052e027224 */ /* 0x040fe200078e02ff */
[----:B------:R-:W-:Y:S01]  /*6be0*/  SHF.L.U32 R61, R59, 0x10, RZ ;  /* 0x000000103b3d7819 */ /* 0x000fe200000006ff */
[C---:B------:R-:W-:Y:S01]  /*6bf0*/  IMAD R3, R46.reuse, R6, RZ ;  /* 0x000000062e037224 */ /* 0x040fe200078e02ff */
[----:B------:R-:W-:Y:S01]  /*6c00*/  SHF.L.U32 R78, R53, 0x8, RZ ;  /* 0x00000008354e7819 */ /* 0x000fe200000006ff */
[-C--:B------:R-:W-:Y:S01]  /*6c10*/  IMAD R0, R49, R48.reuse, R0 ;  /* 0x0000003031007224 */ /* 0x080fe200078e0200 */
[----:B------:R-:W-:Y:S01]  /*6c20*/  SHF.R.S32.HI R53, RZ, 0x18, R53 ;  /* 0x00000018ff357819 */ /* 0x000fe20000011435 */
[----:B------:R-:W-:Y:S01]  /*6c30*/  IMAD R7, R46, R7, RZ ;  /* 0x000000072e077224 */ /* 0x000fe200078e02ff */
[----:B------:R-:W-:Y:S01]  /*6c40*/  SHF.L.U32 R72, R54, 0x8, RZ ;  /* 0x0000000836487819 */ /* 0x000fe200000006ff */
[-C--:B------:R-:W-:Y:S01]  /*6c50*/  IMAD R2, R51, R48.reuse, R2 ;  /* 0x0000003033027224 */ /* 0x080fe200078e0202 */
[----:B------:R-:W-:Y:S01]  /*6c60*/  SHF.R.S32.HI R51, RZ, 0x18, R78 ;  /* 0x00000018ff337819 */ /* 0x000fe2000001144e */
[----:B------:R-:W-:Y:S01]  /*6c70*/  IMAD R3, R50, R48, R3 ;  /* 0x0000003032037224 */ /* 0x000fe200078e0203 */
[----:B------:R-:W-:Y:S01]  /*6c80*/  SHF.R.S32.HI R50, RZ, 0x18, R79 ;  /* 0x00000018ff327819 */ /* 0x000fe2000001144f */
[----:B------:R-:W-:Y:S01]  /*6c90*/  IMAD.MOV.U32 R49, RZ, RZ, R80 ;  /* 0x000000ffff317224 */ /* 0x000fe200078e0050 */
[----:B------:R-:W-:Y:S01]  /*6ca0*/  SHF.R.S32.HI R54, RZ, 0x18, R54 ;  /* 0x00000018ff367819 */ /* 0x000fe20000011436 */
[----:B------:R-:W-:Y:S01]  /*6cb0*/  IMAD R8, R46, R8, RZ ;  /* 0x000000082e087224 */ /* 0x000fe200078e02ff */
[----:B------:R-:W-:Y:S01]  /*6cc0*/  SHF.L.U32 R69, R55, 0x8, RZ ;  /* 0x0000000837457819 */ /* 0x000fe200000006ff */
[----:B------:R-:W-:Y:S01]  /*6cd0*/  IMAD R7, R52, R48, R7 ;  /* 0x0000003034077224 */ /* 0x000fe200078e0207 */
[----:B------:R-:W-:Y:S01]  /*6ce0*/  SHF.R.S32.HI R55, RZ, 0x18, R55 ;  /* 0x00000018ff377819 */ /* 0x000fe20000011437 */
[C---:B------:R-:W-:Y:S01]  /*6cf0*/  IMAD R9, R46.reuse, R9, RZ ;  /* 0x000000092e097224 */ /* 0x040fe200078e02ff */
[----:B------:R-:W-:Y:S01]  /*6d00*/  SHF.R.S32.HI R52, RZ, 0x18, R56 ;  /* 0x00000018ff347819 */ /* 0x000fe20000011438 */
[C---:B------:R-:W-:Y:S01]  /*6d10*/  IMAD R10, R46.reuse, R10, RZ ;  /* 0x0000000a2e0a7224 */ /* 0x040fe200078e02ff */
[----:B------:R-:W-:Y:S01]  /*6d20*/  I2IP.S8.S32.SAT R93, R7, R3, RZ ;  /* 0x00000003075d7239 */ /* 0x000fe200000014ff */
[----:B------:R-:W-:Y:S01]  /*6d30*/  IMAD R8, R49, R48, R8 ;  /* 0x0000003031087224 */ /* 0x000fe200078e0208 */
[----:B------:R-:W-:Y:S01]  /*6d40*/  MOV R49, R77 ;  /* 0x0000004d00317202 */ /* 0x000fe20000000f00 */
[----:B------:R-:W-:Y:S01]  /*6d50*/  IMAD R11, R46, R11, RZ ;  /* 0x0000000b2e0b7224 */ /* 0x000fe200078e02ff */
[----:B------:R-:W-:Y:S01]  /*6d60*/  I2IP.S8.S32.SAT R92, R2, R0, R93 ;  /* 0x00000000025c7239 */ /* 0x000fe2000000145d */
[-C--:B------:R-:W-:Y:S01]  /*6d70*/  IMAD R9, R50, R48.reuse, R9 ;  /* 0x0000003032097224 */ /* 0x080fe200078e0209 */
[----:B------:R-:W-:Y:S01]  /*6d80*/  SHF.R.S32.HI R50, RZ, 0x18, R75 ;  /* 0x00000018ff327819 */ /* 0x000fe2000001144b */
[----:B------:R-:W-:Y:S01]  /*6d90*/  IMAD R10, R51, R48, R10 ;  /* 0x00000030330a7224 */ /* 0x000fe200078e020a */
[----:B------:R-:W-:Y:S01]  /*6da0*/  MOV R51, R71 ;  /* 0x0000004700337202 */ /* 0x000fe20000000f00 */
[----:B------:R-:W-:Y:S01]  /*6db0*/  IMAD R4, R46, R12, RZ ;  /* 0x0000000c2e047224 */ /* 0x000fe200078e02ff */
[----:B------:R-:W-:Y:S01]  /*6dc0*/  SHF.L.U32 R73, R56, 0x8, RZ ;  /* 0x0000000838497819 */ /* 0x000fe200000006ff */
[-C--:B------:R-:W-:Y:S01]  /*6dd0*/  IMAD R11, R53, R48.reuse, R11 ;  /* 0x00000030350b7224 */ /* 0x080fe200078e020b */
[----:B------:R-:W-:Y:S01]  /*6de0*/  SHF.R.S32.HI R53, RZ, 0x18, R69 ;  /* 0x00000018ff357819 */ /* 0x000fe20000011445 */
[C---:B------:R-:W-:Y:S01]  /*6df0*/  IMAD R5, R46.reuse, R13, RZ ;  /* 0x0000000d2e057224 */ /* 0x040fe200078e02ff */
[----:B------:R-:W-:Y:S01]  /*6e00*/  SHF.R.S32.HI R56, RZ, 0x18, R57 ;  /* 0x00000018ff387819 */ /* 0x000fe20000011439 */
[----:B------:R-:W-:Y:S01]  /*6e10*/  IMAD R4, R49, R48, R4 ;  /* 0x0000003031047224 */ /* 0x000fe200078e0204 */
[----:B------:R-:W-:Y:S01]  /*6e20*/  SHF.R.S32.HI R49, RZ, 0x18, R72 ;  /* 0x00000018ff317819 */ /* 0x000fe20000011448 */
[C---:B------:R-:W-:Y:S01]  /*6e30*/  IMAD R6, R46.reuse, R14, RZ ;  /* 0x0000000e2e067224 */ /* 0x040fe200078e02ff */
[----:B------:R-:W-:Y:S01]  /*6e40*/  I2IP.S8.S32.SAT R94, R11, R10, RZ ;  /* 0x0000000a0b5e7239 */ /* 0x000fe200000014ff */
[----:B------:R-:W-:Y:S01]  /*6e50*/  IMAD R15, R46, R15, RZ ;  /* 0x0000000f2e0f7224 */ /* 0x000fe200078e02ff */
[----:B------:R-:W-:Y:S01]  /*6e60*/  SHF.L.U32 R66, R57, 0x8, RZ ;  /* 0x0000000839427819 */ /* 0x000fe200000006ff */
[----:B------:R-:W-:Y:S01]  /*6e70*/  IMAD R5, R50, R48, R5 ;  /* 0x0000003032057224 */ /* 0x000fe200078e0205 */
[----:B------:R-:W-:Y:S01]  /*6e80*/  I2IP.S8.S32.SAT R93, R9, R8, R94 ;  /* 0x00000008095d7239 */ /* 0x000fe2000000145e */
[C---:B------:R-:W-:Y:S01]  /*6e90*/  IMAD R12, R46.reuse, R16, RZ ;  /* 0x000000102e0c7224 */ /* 0x040fe200078e02ff */
[----:B------:R-:W-:Y:S01]  /*6ea0*/  SHF.R.S32.HI R50, RZ, 0x18, R70 ;  /* 0x00000018ff327819 */ /* 0x000fe20000011446 */
[----:B------:R-:W-:Y:S01]  /*6eb0*/  IMAD R6, R49, R48, R6 ;  /* 0x0000003031067224 */ /* 0x000fe200078e0206 */
[----:B------:R-:W-:Y:S01]  /*6ec0*/  MOV R49, R76 ;  /* 0x0000004c00317202 */ /* 0x000fe20000000f00 */
[----:B------:R-:W-:Y:S01]  /*6ed0*/  IMAD R13, R46, R17, RZ ;  /* 0x000000112e0d7224 */ /* 0x000fe200078e02ff */
[----:B------:R-:W-:Y:S01]  /*6ee0*/  SHF.R.S32.HI R57, RZ, 0x18, R58 ;  /* 0x00000018ff397819 */ /* 0x000fe2000001143a */
[----:B------:R-:W-:Y:S01]  /*6ef0*/  IMAD R15, R54, R48, R15 ;  /* 0x00000030360f7224 */ /* 0x000fe200078e020f */
[----:B------:R-:W-:Y:S01]  /*6f00*/  SHF.L.U32 R63, R58, 0x8, RZ ;  /* 0x000000083a3f7819 */ /* 0x000fe200000006ff */
[C---:B------:R-:W-:Y:S01]  /*6f10*/  IMAD R14, R46.reuse, R18, RZ ;  /* 0x000000122e0e7224 */ /* 0x040fe200078e02ff */
[----:B------:R-:W-:Y:S01]  /*6f20*/  SHF.R.S32.HI R58, RZ, 0x18, R59 ;  /* 0x00000018ff3a7819 */ /* 0x000fe2000001143b */
[----:B------:R-:W-:Y:S01]  /*6f30*/  IMAD R12, R51, R48, R12 ;  /* 0x00000030330c7224 */ /* 0x000fe200078e020c */
[----:B------:R-:W-:Y:S01]  /*6f40*/  I2IP.S8.S32.SAT R94, R15, R6, RZ ;  /* 0x000000060f5e7239 */ /* 0x000fe200000014ff */
[----:B------:R-:W-:Y:S01]  /*6f50*/  IMAD R19, R46, R19, RZ ;  /* 0x000000132e137224 */ /* 0x000fe200078e02ff */
[----:B------:R-:W-:Y:S01]  /*6f60*/  SHF.R.S32.HI R51, RZ, 0x18, R73 ;  /* 0x00000018ff337819 */ /* 0x000fe20000011449 */
[----:B------:R-:W-:Y:S01]  /*6f70*/  IMAD R13, R50, R48, R13 ;  /* 0x00000030320d7224 */ /* 0x000fe200078e020d */
[----:B------:R-:W-:Y:S01]  /*6f80*/  I2IP.S8.S32.SAT R94, R5, R4, R94 ;  /* 0x00000004055e7239 */ /* 0x000fe2000000145e */
[C---:B------:R-:W-:Y:S01]  /*6f90*/  IMAD R16, R46.reuse, R20, RZ ;  /* 0x000000142e107224 */ /* 0x040fe200078e02ff */
[----:B------:R-:W-:Y:S01]  /*6fa0*/  SHF.R.S32.HI R50, RZ, 0x18, R74 ;  /* 0x00000018ff327819 */ /* 0x000fe2000001144a */
[-C--:B------:R-:W-:Y:S01]  /*6fb0*/  IMAD R14, R53, R48.reuse, R14 ;  /* 0x00000030350e7224 */ /* 0x080fe200078e020e */
[----:B------:R-:W-:Y:S01]  /*6fc0*/  SHF.L.U32 R60, R59, 0x8, RZ ;  /* 0x000000083b3c7819 */ /* 0x000fe200000006ff */
[----:B------:R-:W-:Y:S01]  /*6fd0*/  IMAD R17, R46, R21, RZ ;  /* 0x000000152e117224 */ /* 0x000fe200078e02ff */
[----:B-1----:R-:W-:Y:S01]  /*6fe0*/  IADD3 R113, PT, PT, R44, 0x1, RZ ;  /* 0x000000012c717810 */ /* 0x002fe20007ffe0ff */
[----:B------:R-:W-:Y:S01]  /*6ff0*/  IMAD R19, R55, R48, R19 ;  /* 0x0000003037137224 */ /* 0x000fe200078e0213 */
[----:B------:R-:W-:Y:S01]  /*7000*/  SHF.R.S32.HI R53, RZ, 0x18, R60 ;  /* 0x00000018ff357819 */ /* 0x000fe2000001143c */
[C---:B------:R-:W-:Y:S02]  /*7010*/  IMAD R18, R46.reuse, R22, RZ ;  /* 0x000000162e127224 */ /* 0x040fe400078e02ff */
[----:B------:R-:W-:Y:S01]  /*7020*/  IMAD R16, R49, R48, R16 ;  /* 0x0000003031107224 */ /* 0x000fe200078e0210 */
[----:B------:R-:W-:Y:S01]  /*7030*/  I2IP.S8.S32.SAT R95, R19, R14, RZ ;  /* 0x0000000e135f7239 */ /* 0x000fe200000014ff */
[----:B------:R-:W-:Y:S02]  /*7040*/  IMAD R23, R46, R23, RZ ;  /* 0x000000172e177224 */ /* 0x000fe400078e02ff */
[----:B------:R-:W-:Y:S01]  /*7050*/  IMAD R17, R50, R48, R17 ;  /* 0x0000003032117224 */ /* 0x000fe200078e0211 */
[----:B------:R-:W-:Y:S01]  /*7060*/  I2IP.S8.S32.SAT R95, R13, R12, R95 ;  /* 0x0000000c0d5f7239 */ /* 0x000fe2000000145f */
[C---:B------:R-:W-:Y:S01]  /*7070*/  IMAD R20, R46.reuse, R24, RZ ;  /* 0x000000182e147224 */ /* 0x040fe200078e02ff */
[----:B------:R-:W-:Y:S01]  /*7080*/  SHF.R.S32.HI R50, RZ, 0x18, R67 ;  /* 0x00000018ff327819 */ /* 0x000fe20000011443 */
[-C--:B------:R-:W-:Y:S01]  /*7090*/  IMAD R18, R51, R48.reuse, R18 ;  /* 0x0000003033127224 */ /* 0x080fe200078e0212 */
[----:B------:R-:W-:Y:S01]  /*70a0*/  SHF.R.S32.HI R51, RZ, 0x18, R66 ;  /* 0x00000018ff337819 */ /* 0x000fe20000011442 */
[----:B------:R-:W-:Y:S01]  /*70b0*/  IMAD.MOV.U32 R49, RZ, RZ, R68 ;  /* 0x000000ffff317224 */ /* 0x000fe200078e0044 */
[----:B------:R1:W-:Y:S01]  /*70c0*/  STS.128 [R105+UR43+0x1300], R92 ;  /* 0x0013005c69007988 */ /* 0x0003e20008000c2b */
[----:B------:R-:W-:Y:S02]  /*70d0*/  IMAD R21, R46, R25, RZ ;  /* 0x000000192e157224 */ /* 0x000fe400078e02ff */
[----:B------:R-:W-:Y:S02]  /*70e0*/  IMAD R23, R52, R48, R23 ;  /* 0x0000003034177224 */ /* 0x000fe400078e0217 */
[C---:B------:R-:W-:Y:S02]  /*70f0*/  IMAD R22, R46.reuse, R26, RZ ;  /* 0x0000001a2e167224 */ /* 0x040fe400078e02ff */
[----:B------:R-:W-:Y:S01]  /*7100*/  IMAD R20, R49, R48, R20 ;  /* 0x0000003031147224 */ /* 0x000fe200078e0214 */
[----:B------:R-:W-:Y:S01]  /*7110*/  I2IP.S8.S32.SAT R116, R23, R18, RZ ;  /* 0x0000001217747239 */ /* 0x000fe200000014ff */
[----:B------:R-:W-:Y:S01]  /*7120*/  IMAD R27, R46, R27, RZ ;  /* 0x0000001b2e1b7224 */ /* 0x000fe200078e02ff */
[----:B------:R-:W-:Y:S01]  /*7130*/  MOV R49, R65 ;  /* 0x0000004100317202 */ /* 0x000fe20000000f00 */
[----:B------:R-:W-:Y:S01]  /*7140*/  IMAD R21, R50, R48, R21 ;  /* 0x0000003032157224 */ /* 0x000fe200078e0215 */
[----:B------:R-:W-:Y:S01]  /*7150*/  I2IP.S8.S32.SAT R116, R17, R16, R116 ;  /* 0x0000001011747239 */ /* 0x000fe20000001474 */
[----:B------:R-:W-:Y:S01]  /*7160*/  IMAD R24, R46, R28, RZ ;  /* 0x0000001c2e187224 */ /* 0x000fe200078e02ff */
[----:B------:R-:W-:Y:S01]  /*7170*/  SHF.R.S32.HI R50, RZ, 0x18, R64 ;  /* 0x00000018ff327819 */ /* 0x000fe20000011440 */
[----:B------:R-:W-:Y:S01]  /*7180*/  IMAD R22, R51, R48, R22 ;  /* 0x0000003033167224 */ /* 0x000fe200078e0216 */
[----:B------:R-:W-:Y:S01]  /*7190*/  MOV R51, R62 ;  /* 0x0000003e00337202 */ /* 0x000fe20000000f00 */
[-C--:B------:R-:W-:Y:S02]  /*71a0*/  IMAD R27, R56, R48.reuse, R27 ;  /* 0x00000030381b7224 */ /* 0x080fe400078e021b */
[C---:B------:R-:W-:Y:S02]  /*71b0*/  IMAD R25, R46.reuse, R29, RZ ;  /* 0x0000001d2e197224 */ /* 0x040fe400078e02ff */
[----:B------:R-:W-:Y:S01]  /*71c0*/  IMAD R24, R49, R48, R24 ;  /* 0x0000003031187224 */ /* 0x000fe200078e0218 */
[----:B------:R-:W-:Y:S01]  /*71d0*/  SHF.R.S32.HI R49, RZ, 0x18, R63 ;  /* 0x00000018ff317819 */ /* 0x000fe2000001143f */
[C---:B------:R-:W-:Y:S01]  /*71e0*/  IMAD R26, R46.reuse, R30, RZ ;  /* 0x0000001e2e1a7224 */ /* 0x040fe200078e02ff */
[----:B------:R-:W-:Y:S01]  /*71f0*/  I2IP.S8.S32.SAT R117, R27, R22, RZ ;  /* 0x000000161b757239 */ /* 0x000fe200000014ff */
[----:B------:R-:W-:Y:S02]  /*7200*/  IMAD R31, R46, R31, RZ ;  /* 0x0000001f2e1f7224 */ /* 0x000fe400078e02ff */
[----:B------:R-:W-:Y:S01]  /*7210*/  IMAD R25, R50, R48, R25 ;  /* 0x0000003032197224 */ /* 0x000fe200078e0219 */
[----:B------:R-:W-:Y:S01]  /*7220*/  SHF.R.S32.HI R50, RZ, 0x18, R61 ;  /* 0x00000018ff327819 */ /* 0x000fe2000001143d */
[C---:B------:R-:W-:Y:S01]  /*7230*/  IMAD R28, R46.reuse, R32, RZ ;  /* 0x000000202e1c7224 */ /* 0x040fe200078e02ff */
[----:B------:R-:W-:Y:S01]  /*7240*/  I2IP.S8.S32.SAT R117, R21, R20, R117 ;  /* 0x0000001415757239 */ /* 0x000fe20000001475 */
[-C--:B------:R-:W-:Y:S02]  /*7250*/  IMAD R26, R49, R48.reuse, R26 ;  /* 0x00000030311a7224 */ /* 0x080fe400078e021a */
[C---:B------:R-:W-:Y:S02]  /*7260*/  IMAD R29, R46.reuse, R33, RZ ;  /* 0x000000212e1d7224 */ /* 0x040fe400078e02ff */
[-C--:B------:R-:W-:Y:S02]  /*7270*/  IMAD R31, R57, R48.reuse, R31 ;  /* 0x00000030391f7224 */ /* 0x080fe400078e021f */
[----:B------:R-:W-:Y:S02]  /*7280*/  IMAD R28, R51, R48, R28 ;  /* 0x00000030331c7224 */ /* 0x000fe400078e021c */
[----:B------:R-:W-:Y:S01]  /*7290*/  IMAD R30, R46, R34, RZ ;  /* 0x000000222e1e7224 */ /* 0x000fe200078e02ff */
[----:B------:R-:W-:Y:S01]  /*72a0*/  I2IP.S8.S32.SAT R115, R31, R26, RZ ;  /* 0x0000001a1f737239 */ /* 0x000fe200000014ff */
[----:B------:R-:W-:Y:S02]  /*72b0*/  IMAD R29, R50, R48, R29 ;  /* 0x00000030321d7224 */ /* 0x000fe400078e021d */
[----:B------:R-:W-:Y:S01]  /*72c0*/  IMAD R35, R46, R35, RZ ;  /* 0x000000232e237224 */ /* 0x000fe200078e02ff */
[----:B------:R-:W-:Y:S01]  /*72d0*/  I2IP.S8.S32.SAT R118, R25, R24, R115 ;  /* 0x0000001819767239 */ /* 0x000fe20000001473 */
[-C--:B------:R-:W-:Y:S02]  /*72e0*/  IMAD R30, R53, R48.reuse, R30 ;  /* 0x00000030351e7224 */ /* 0x080fe400078e021e */
[----:B------:R-:W-:Y:S05]  /*72f0*/  IMAD R35, R58, R48, R35 ;  /* 0x000000303a237224 */ /* 0x000fea00078e0223 */
[----:B------:R-:W-:Y:S04]  /*7300*/  I2IP.S8.S32.SAT R120, R35, R30, RZ ;  /* 0x0000001e23787239 */ /* 0x000fe800000014ff */
[----:B------:R-:W-:Y:S05]  /*7310*/  I2IP.S8.S32.SAT R119, R29, R28, R120 ;  /* 0x0000001c1d777239 */ /* 0x000fea0000001478 */
[----:B------:R1:W-:Y:S01]  /*7320*/  STS.128 [R104+0x1300], R116 ;  /* 0x0013007468007388 */ /* 0x0003e20000000c00 */
[----:B------:R-:W-:Y:S01]  /*7330*/  @!PT LDS RZ, [RZ] ;  /* 0x00000000fffff984 */ /* 0x000fe20000000800 */
[----:B------:R-:W-:Y:S01]  /*7340*/  @!PT LDS RZ, [RZ] ;  /* 0x00000000fffff984 */ /* 0x000fe20000000800 */
[----:B------:R-:W-:Y:S01]  /*7350*/  @!PT LDS RZ, [RZ] ;  /* 0x00000000fffff984 */ /* 0x000fe20000000800 */
[----:B------:R-:W-:Y:S01]  /*7360*/  @!PT LDS RZ, [RZ] ;  /* 0x00000000fffff984 */ /* 0x000fe20000000800 */
[----:B------:R3:W-:Y:S07]  /*7370*/  MEMBAR.ALL.CTA ;  /* 0x0000000000007992 */ /* 0x0007ee0000008000 */
[----:B---3--:R-:W3:Y:S02]  /*7380*/  FENCE.VIEW.ASYNC.S ;  /* 0x00000000000073c6 */ /* 0x008ee40000000000 */
[----:B---3--:R-:W-:Y:S06]  /*7390*/  BAR.SYNC.DEFER_BLOCKING 0x1, 0x80 ;  /* 0x0042000000007b1d */ /* 0x008fec0000010000 */
[----:B------:R-:W-:Y:S05]  /*73a0*/  @P0 BRA `(.L_x_132) ;  /* 0x0000000000340947 */ /* 0x000fea0003800000 */
[----:B------:R-:W-:Y:S01]  /*73b0*/  UIADD3 UR12, UPT, UPT, UR43, 0x1300, URZ ;  /* 0x000013002b0c7890 */ /* 0x000fe2000fffe0ff */
[----:B------:R-:W-:Y:S01]  /*73c0*/  R2UR UR9, R98 ;  /* 0x00000000620972ca */ /* 0x000fe200000e0000 */
[----:B------:R-:W-:Y:S01]  /*73d0*/  UIADD3 UR10, UP0, UPT, UR46, 0x680, URZ ;  /* 0x000006802e0a7890 */ /* 0x000fe2000ff1e0ff */
[----:B------:R-:W-:Y:S01]  /*73e0*/  R2UR UR8, R97 ;  /* 0x00000000610872ca */ /* 0x000fe200000e0000 */
[----:B------:R-:W-:Y:S02]  /*73f0*/  UMOV UR7, UR36 ;  /* 0x0000002400077c82 */ /* 0x000fe40008000000 */
[----:B------:R-:W-:Y:S01]  /*7400*/  IMAD.U32 R111, RZ, RZ, UR12 ;  /* 0x0000000cff6f7e24 */ /* 0x000fe2000f8e00ff */
[----:B------:R-:W-:Y:S04]  /*7410*/  UIADD3.X UR11, UPT, UPT, URZ, UR47, URZ, UP0, !UPT ;  /* 0x0000002fff0b7290 */ /* 0x000fe800087fe4ff */
[----:B------:R-:W-:Y:S03]  /*7420*/  R2UR UR4, R111 ;  /* 0x000000006f0472ca */ /* 0x000fe600000e0000 */
[----:B------:R-:W-:Y:S02]  /*7430*/  USHF.L.U32 UR5, UR9, 0x5, URZ ;  /* 0x0000000509057899 */ /* 0x000fe400080006ff */
[----:B------:R-:W-:Y:S09]  /*7440*/  USHF.L.U32 UR6, UR8, 0x7, URZ ;  /* 0x0000000708067899 */ /* 0x000ff200080006ff */
[----:B------:R3:W-:Y:S01]  /*7450*/  UTMASTG.3D [UR4], [UR10] ;  /* 0x000000040a0073b5 */ /* 0x0007e20008010000 */
[----:B------:R0:W-:Y:S01]  /*7460*/  UTMACMDFLUSH ;  /* 0x00000000000079b7 */ /* 0x0001e20000000000 */
[----:B---3--:R-:W-:Y:S04]  /*7470*/  DEPBAR.LE SB0, 0x0 ;  /* 0x000080000000791a */ /* 0x008fe80000000000 */
.L_x_132:
[----:B------:R-:W-:Y:S05]  /*7480*/  BSYNC.RECONVERGENT B0 ;  /* 0x0000000000007941 */ /* 0x000fea0003800200 */
.L_x_131:
[----:B------:R-:W-:Y:S01]  /*7490*/  BAR.SYNC.DEFER_BLOCKING 0x1, 0x80 ;  /* 0x0042000000007b1d */ /* 0x000fe20000010000 */
[----:B------:R-:W-:Y:S01]  /*74a0*/  ISETP.NE.AND P2, PT, R112, RZ, PT ;  /* 0x000000ff7000720c */ /* 0x000fe20003f45270 */
[----:B------:R-:W-:Y:S01]  /*74b0*/  IMAD.IADD R98, R43, 0x1, R81 ;  /* 0x000000012b627824 */ /* 0x000fe200078e0251 */
[----:B------:R-:W-:Y:S01]  /*74c0*/  ISETP.NE.AND P0, PT, R114, 0x2, PT ;  /* 0x000000027200780c */ /* 0x000fe20003f05270 */
[----:B------:R-:W-:Y:S01]  /*74d0*/  IMAD.IADD R97, R45, 0x1, R96 ;  /* 0x000000012d617824 */ /* 0x000fe200078e0260 */
[----:B------:R-:W-:Y:S02]  /*74e0*/  ISETP.NE.AND P1, PT, R113, 0x4, PT ;  /* 0x000000047100780c */ /* 0x000fe40003f25270 */
[----:B------:R-:W-:Y:S02]  /*74f0*/  SEL R0, RZ, 0x1, P0 ;  /* 0x00000001ff007807 */ /* 0x000fe40000000000 */
[----:B------:R-:W-:Y:S02]  /*7500*/  SEL R3, RZ, 0x1, P1 ;  /* 0x00000001ff037807 */ /* 0x000fe40000800000 */
[----:B------:R-:W-:Y:S02]  /*7510*/  LOP3.LUT R109, R109, R0, RZ, 0x3c, !PT ;  /* 0x000000006d6d7212 */ /* 0x000fe400078e3cff */
[----:B------:R-:W-:Y:S02]  /*7520*/  LOP3.LUT R110, R110, R3, RZ, 0x3c, !PT ;  /* 0x000000036e6e7212 */ /* 0x000fe400078e3cff */
[----:B------:R-:W-:Y:S02]  /*7530*/  @P2 R2UR UR36, R107 ;  /* 0x000000006b2422ca */ /* 0x000fe400000e0000 */
[----:B------:R-:W-:Y:S02]  /*7540*/  SEL R114, R114, RZ, P0 ;  /* 0x000000ff72727207 */ /* 0x000fe40000000000 */
[----:B------:R-:W-:Y:S01]  /*7550*/  SEL R44, R113, RZ, P1 ;  /* 0x000000ff712c7207 */ /* 0x000fe20000800000 */
[----:B------:R-:W-:Y:S10]  /*7560*/  @P2 BRA `(.L_x_133) ;  /* 0xffffffe400842947 */ /* 0x000ff4000383ffff */
[----:B------:R-:W-:Y:S05]  /*7570*/  EXIT ;  /* 0x000000000000794d */ /* 0x000fea0003800000 */
.L_x_25:
[----:B--2---:R2:W4:Y:S02]  /*7580*/  SYNCS.PHASECHK.TRANS64.TRYWAIT P0, [R3+URZ+0x210], R2 ;  /* 0x00021002030075a7 */ /* 0x00452400080011ff */
[----:B----4-:R-:W-:Y:S05]  /*7590*/  @!P0 NANOSLEEP.SYNCS 0x989680 ;  /* 0x009896800000895d */ /* 0x010fea0003900000 */
[----:B------:R-:W4:Y:S02]  /*75a0*/  @!P0 SYNCS.PHASECHK.TRANS64 P0, [R3+URZ+0x210], R2 ;  /* 0x00021002030085a7 */ /* 0x000f2400080010ff */
[----:B----4-:R-:W-:Y:S05]  /*75b0*/  @!P0 BRA `(.L_x_25) ;  /* 0xfffffffc00f08947 */ /* 0x010fea000383ffff */
[----:B------:R-:W-:Y:S05]  /*75c0*/  BRA `(.L_x_134) ;  /* 0xffffffa400247947 */ /* 0x000fea000383ffff */
.L_x_28:
[----:B-1----:R-:W-:-:S07]  /*75d0*/  MOV R2, UR33 ;  /* 0x0000002100027c02 */ /* 0x002fce0008000f00 */
.L_x_135:
[----:B-1----:R1:W2:Y:S02]  /*75e0*/  SYNCS.PHASECHK.TRANS64.TRYWAIT P0, [R2+URZ+0xc0], R5 ;  /* 0x0000c005020075a7 */ /* 0x0022a400080011ff */
[----:B--2---:R-:W-:Y:S05]  /*75f0*/  @!P0 NANOSLEEP.SYNCS 0x989680 ;  /* 0x009896800000895d */ /* 0x004fea0003900000 */
[----:B------:R-:W2:Y:S02]  /*7600*/  @!P0 SYNCS.PHASECHK.TRANS64 P0, [R2+URZ+0xc0], R5 ;  /* 0x0000c005020085a7 */ /* 0x000ea400080010ff */
[----:B--2---:R-:W-:Y:S05]  /*7610*/  @!P0 BRA `(.L_x_135) ;  /* 0xfffffffc00f08947 */ /* 0x004fea000383ffff */
[----:B------:R-:W-:Y:S05]  /*7620*/  BRA `(.L_x_27) ;  /* 0xffffffa4008c7947 */ /* 0x000fea000383ffff */
.L_x_35:
[----:B-1----:R-:W-:-:S07]  /*7630*/  MOV R2, UR17 ;  /* 0x0000001100027c02 */ /* 0x002fce0008000f00 */
.L_x_136:
[----:B-1----:R1:W2:Y:S02]  /*7640*/  SYNCS.PHASECHK.TRANS64.TRYWAIT P0, [R2+URZ+0xc0], R5 ;  /* 0x0000c005020075a7 */ /* 0x0022a400080011ff */
[----:B--2---:R-:W-:Y:S05]  /*7650*/  @!P0 NANOSLEEP.SYNCS 0x989680 ;  /* 0x009896800000895d */ /* 0x004fea0003900000 */
[----:B------:R-:W2:Y:S02]  /*7660*/  @!P0 SYNCS.PHASECHK.TRANS64 P0, [R2+URZ+0xc0], R5 ;  /* 0x0000c005020085a7 */ /* 0x000ea400080010ff */
[----:B--2---:R-:W-:Y:S05]  /*7670*/  @!P0 BRA `(.L_x_136) ;  /* 0xfffffffc00f08947 */ /* 0x004fea000383ffff */
[----:B------:R-:W-:Y:S05]  /*7680*/  BRA `(.L_x_34) ;  /* 0xffffffa800487947 */ /* 0x000fea000383ffff */
.L_x_40:
[----:B-1----:R1:W2:Y:S02]  /*7690*/  SYNCS.PHASECHK.TRANS64.TRYWAIT P0, [R2+URZ+0x1a0], R3 ;  /* 0x0001a003020075a7 */ /* 0x0022a400080011ff */
[----:B--2---:R-:W-:Y:S05]  /*76a0*/  @!P0 NANOSLEEP.SYNCS 0x989680 ;  /* 0x009896800000895d */ /* 0x004fea0003900000 */
[----:B------:R-:W2:Y:S02]  /*76b0*/  @!P0 SYNCS.PHASECHK.TRANS64 P0, [R2+URZ+0x1a0], R3 ;  /* 0x0001a003020085a7 */ /* 0x000ea400080010ff */
[----:B--2---:R-:W-:Y:S05]  /*76c0*/  @!P0 BRA `(.L_x_40) ;  /* 0xfffffffc00f08947 */ /* 0x004fea000383ffff */
[----:B------:R-:W-:Y:S05]  /*76d0*/  BRA `(.L_x_137) ;  /* 0xffffffa800ec7947 */ /* 0x000fea000383ffff */
.L_x_44:
[----:B---3--:R-:W-:-:S07]  /*76e0*/  MOV R0, UR5 ;  /* 0x0000000500007c02 */ /* 0x008fce0008000f00 */
.L_x_138:
[----:B-1----:R1:W2:Y:S02]  /*76f0*/  SYNCS.PHASECHK.TRANS64.TRYWAIT P0, [R0+URZ], R3 ;  /* 0x00000003000075a7 */ /* 0x0022a400080011ff */
[----:B--2---:R-:W-:Y:S05]  /*7700*/  @!P0 NANOSLEEP.SYNCS 0x989680 ;  /* 0x009896800000895d */ /* 0x004fea0003900000 */
[----:B------:R-:W2:Y:S02]  /*7710*/  @!P0 SYNCS.PHASECHK.TRANS64 P0, [R0+URZ], R3 ;  /* 0x00000003000085a7 */ /* 0x000ea400080010ff */
[----:B--2---:R-:W-:Y:S05]  /*7720*/  @!P0 BRA `(.L_x_138) ;  /* 0xfffffffc00f08947 */ /* 0x004fea000383ffff */
[----:B------:R-:W-:Y:S05]  /*7730*/  BRA `(.L_x_139) ;  /* 0xffffffb0005c7947 */ /* 0x000fea000383ffff */
.L_x_45:
[----:B---3--:R-:W-:-:S07]  /*7740*/  MOV R0, UR5 ;  /* 0x0000000500007c02 */ /* 0x008fce0008000f00 */
.L_x_140:
[----:B-1----:R1:W2:Y:S02]  /*7750*/  SYNCS.PHASECHK.TRANS64.TRYWAIT P0, [R0+URZ], R3 ;  /* 0x00000003000075a7 */ /* 0x0022a400080011ff */
[----:B--2---:R-:W-:Y:S05]  /*7760*/  @!P0 NANOSLEEP.SYNCS 0x989680 ;  /* 0x009896800000895d */ /* 0x004fea0003900000 */
[----:B------:R-:W2:Y:S02]  /*7770*/  @!P0 SYNCS.PHASECHK.TRANS64 P0, [R0+URZ], R3 ;  /* 0x00000003000085a7 */ /* 0x000ea400080010ff */
[----:B--2---:R-:W-:Y:S05]  /*7780*/  @!P0 BRA `(.L_x_140) ;  /* 0xfffffffc00f08947 */ /* 0x004fea000383ffff */
[----:B------:R-:W-:Y:S05]  /*7790*/  BRA `(.L_x_141) ;  /* 0xffffffb000687947 */ /* 0x000fea000383ffff */
.L_x_46:
[----:B---3--:R-:W-:-:S07]  /*77a0*/  MOV R0, UR5 ;  /* 0x0000000500007c02 */ /* 0x008fce0008000f00 */
.L_x_142:
[----:B-1----:R1:W2:Y:S02]  /*77b0*/  SYNCS.PHASECHK.TRANS64.TRYWAIT P0, [R0+URZ], R3 ;  /* 0x00000003000075a7 */ /* 0x0022a400080011ff */
[----:B--2---:R-:W-:Y:S05]  /*77c0*/  @!P0 NANOSLEEP.SYNCS 0x989680 ;  /* 0x009896800000895d */ /* 0x004fea0003900000 */
[----:B------:R-:W2:Y:S02]  /*77d0*/  @!P0 SYNCS.PHASECHK.TRANS64 P0, [R0+URZ], R3 ;  /* 0x00000003000085a7 */ /* 0x000ea400080010ff */
[----:B--2---:R-:W-:Y:S05]  /*77e0*/  @!P0 BRA `(.L_x_142) ;  /* 0xfffffffc00f08947 */ /* 0x004fea000383ffff */
[----:B------:R-:W-:Y:S05]  /*77f0*/  BRA `(.L_x_143) ;  /* 0xffffffb000747947 */ /* 0x000fea000383ffff */
.L_x_47:
[----:B---3--:R-:W-:-:S07]  /*7800*/  MOV R0, UR5 ;  /* 0x0000000500007c02 */ /* 0x008fce0008000f00 */
.L_x_144:
[----:B-1----:R1:W2:Y:S02]  /*7810*/  SYNCS.PHASECHK.TRANS64.TRYWAIT P0, [R0+URZ], R3 ;  /* 0x00000003000075a7 */ /* 0x0022a400080011ff */
[----:B--2---:R-:W-:Y:S05]  /*7820*/  @!P0 NANOSLEEP.SYNCS 0x989680 ;  /* 0x009896800000895d */ /* 0x004fea0003900000 */
[----:B------:R-:W2:Y:S02]  /*7830*/  @!P0 SYNCS.PHASECHK.TRANS64 P0, [R0+URZ], R3 ;  /* 0x00000003000085a7 */ /* 0x000ea400080010ff */
[----:B--2---:R-:W-:Y:S05]  /*7840*/  @!P0 BRA `(.L_x_144) ;  /* 0xfffffffc00f08947 */ /* 0x004fea000383ffff */
[----:B------:R-:W-:Y:S05]  /*7850*/  BRA `(.L_x_145) ;  /* 0xffffffb000807947 */ /* 0x000fea000383ffff */
.L_x_48:
[----:B---3--:R-:W-:-:S07]  /*7860*/  MOV R0, UR5 ;  /* 0x0000000500007c02 */ /* 0x008fce0008000f00 */
.L_x_146:
[----:B-1----:R1:W2:Y:S02]  /*7870*/  SYNCS.PHASECHK.TRANS64.TRYWAIT P0, [R0+URZ], R3 ;  /* 0x00000003000075a7 */ /* 0x0022a400080011ff */
[----:B--2---:R-:W-:Y:S05]  /*7880*/  @!P0 NANOSLEEP.SYNCS 0x989680 ;  /* 0x009896800000895d */ /* 0x004fea0003900000 */
[----:B------:R-:W2:Y:S02]  /*7890*/  @!P0 SYNCS.PHASECHK.TRANS64 P0, [R0+URZ], R3 ;  /* 0x00000003000085a7 */ /* 0x000ea400080010ff */
[----:B--2---:R-:W-:Y:S05]  /*78a0*/  @!P0 BRA `(.L_x_146) ;  /* 0xfffffffc00f08947 */ /* 0x004fea000383ffff */
[----:B------:R-:W-:Y:S05]  /*78b0*/  BRA `(.L_x_147) ;  /* 0xffffffb0008c7947 */ /* 0x000fea000383ffff */
.L_x_49:
[----:B---3--:R-:W-:-:S07]  /*78c0*/  MOV R0, UR5 ;  /* 0x0000000500007c02 */ /* 0x008fce0008000f00 */
.L_x_148:
[----:B-1----:R1:W2:Y:S02]  /*78d0*/  SYNCS.PHASECHK.TRANS64.TRYWAIT P0, [R0+URZ], R3 ;  /* 0x00000003000075a7 */ /* 0x0022a400080011ff */
[----:B--2---:R-:W-:Y:S05]  /*78e0*/  @!P0 NANOSLEEP.SYNCS 0x989680 ;  /* 0x009896800000895d */ /* 0x004fea0003900000 */
[----:B------:R-:W2:Y:S02]  /*78f0*/  @!P0 SYNCS.PHASECHK.TRANS64 P0, [R0+URZ], R3 ;  /* 0x00000003000085a7 */ /* 0x000ea400080010ff */
[----:B--2---:R-:W-:Y:S05]  /*7900*/  @!P0 BRA `(.L_x_148) ;  /* 0xfffffffc00f08947 */ /* 0x004fea000383ffff */
[----:B------:R-:W-:Y:S05]  /*7910*/  BRA `(.L_x_149) ;  /* 0xffffffb000987947 */ /* 0x000fea000383ffff */
.L_x_50:
[----:B---3--:R-:W-:-:S07]  /*7920*/  MOV R0, UR5 ;  /* 0x0000000500007c02 */ /* 0x008fce0008000f00 */
.L_x_150:
[----:B-1----:R1:W2:Y:S02]  /*7930*/  SYNCS.PHASECHK.TRANS64.TRYWAIT P0, [R0+URZ], R3 ;  /* 0x00000003000075a7 */ /* 0x0022a400080011ff */
[----:B--2---:R-:W-:Y:S05]  /*7940*/  @!P0 NANOSLEEP.SYNCS 0x989680 ;  /* 0x009896800000895d */ /* 0x004fea0003900000 */
[----:B------:R-:W2:Y:S02]  /*7950*/  @!P0 SYNCS.PHASECHK.TRANS64 P0, [R0+URZ], R3 ;  /* 0x00000003000085a7 */ /* 0x000ea400080010ff */
[----:B--2---:R-:W-:Y:S05]  /*7960*/  @!P0 BRA `(.L_x_150) ;  /* 0xfffffffc00f08947 */ /* 0x004fea000383ffff */
[----:B------:R-:W-:Y:S05]  /*7970*/  BRA `(.L_x_151) ;  /* 0xffffffb000a47947 */ /* 0x000fea000383ffff */
.L_x_51:
[----:B---3--:R-:W-:-:S07]  /*7980*/  MOV R0, UR5 ;  /* 0x0000000500007c02 */ /* 0x008fce0008000f00 */
.L_x_152:
[----:B-1----:R1:W2:Y:S02]  /*7990*/  SYNCS.PHASECHK.TRANS64.TRYWAIT P0, [R0+URZ], R3 ;  /* 0x00000003000075a7 */ /* 0x0022a400080011ff */
[----:B--2---:R-:W-:Y:S05]  /*79a0*/  @!P0 NANOSLEEP.SYNCS 0x989680 ;  /* 0x009896800000895d */ /* 0x004fea0003900000 */
[----:B------:R-:W2:Y:S02]  /*79b0*/  @!P0 SYNCS.PHASECHK.TRANS64 P0, [R0+URZ], R3 ;  /* 0x00000003000085a7 */ /* 0x000ea400080010ff */
[----:B--2---:R-:W-:Y:S05]  /*79c0*/  @!P0 BRA `(.L_x_152) ;  /* 0xfffffffc00f08947 */ /* 0x004fea000383ffff */
[----:B------:R-:W-:Y:S05]  /*79d0*/  BRA `(.L_x_153) ;  /* 0xffffffb000b07947 */ /* 0x000fea000383ffff */
.L_x_52:
[----:B---3--:R-:W-:-:S07]  /*79e0*/  MOV R0, UR5 ;  /* 0x0000000500007c02 */ /* 0x008fce0008000f00 */
.L_x_154:
[----:B-1----:R1:W2:Y:S02]  /*79f0*/  SYNCS.PHASECHK.TRANS64.TRYWAIT P0, [R0+URZ], R3 ;  /* 0x00000003000075a7 */ /* 0x0022a400080011ff */
[----:B--2---:R-:W-:Y:S05]  /*7a00*/  @!P0 NANOSLEEP.SYNCS 0x989680 ;  /* 0x009896800000895d */ /* 0x004fea0003900000 */
[----:B------:R-:W2:Y:S02]  /*7a10*/  @!P0 SYNCS.PHASECHK.TRANS64 P0, [R0+URZ], R3 ;  /* 0x00000003000085a7 */ /* 0x000ea400080010ff */
[----:B--2---:R-:W-:Y:S05]  /*7a20*/  @!P0 BRA `(.L_x_154) ;  /* 0xfffffffc00f08947 */ /* 0x004fea000383ffff */
[----:B------:R-:W-:Y:S05]  /*7a30*/  BRA `(.L_x_155) ;  /* 0xffffffb000bc7947 */ /* 0x000fea000383ffff */
.L_x_53:
[----:B---3--:R-:W-:-:S07]  /*7a40*/  MOV R0, UR5 ;  /* 0x0000000500007c02 */ /* 0x008fce0008000f00 */
.L_x_156:
[----:B-1----:R1:W2:Y:S02]  /*7a50*/  SYNCS.PHASECHK.TRANS64.TRYWAIT P0, [R0+URZ], R3 ;  /* 0x00000003000075a7 */ /* 0x0022a400080011ff */
[----:B--2---:R-:W-:Y:S05]  /*7a60*/  @!P0 NANOSLEEP.SYNCS 0x989680 ;  /* 0x009896800000895d */ /* 0x004fea0003900000 */
[----:B------:R-:W2:Y:S02]  /*7a70*/  @!P0 SYNCS.PHASECHK.TRANS64 P0, [R0+URZ], R3 ;  /* 0x00000003000085a7 */ /* 0x000ea400080010ff */
[----:B--2---:R-:W-:Y:S05]  /*7a80*/  @!P0 BRA `(.L_x_156) ;  /* 0xfffffffc00f08947 */ /* 0x004fea000383ffff */
[----:B------:R-:W-:Y:S05]  /*7a90*/  BRA `(.L_x_157) ;  /* 0xffffffb000c87947 */ /* 0x000fea000383ffff */
.L_x_54:
[----:B---3--:R-:W-:-:S07]  /*7aa0*/  MOV R0, UR5 ;  /* 0x0000000500007c02 */ /* 0x008fce0008000f00 */
.L_x_158:
[----:B-1----:R1:W2:Y:S02]  /*7ab0*/  SYNCS.PHASECHK.TRANS64.TRYWAIT P0, [R0+URZ], R3 ;  /* 0x00000003000075a7 */ /* 0x0022a400080011ff */
[----:B--2---:R-:W-:Y:S05]  /*7ac0*/  @!P0 NANOSLEEP.SYNCS 0x989680 ;  /* 0x009896800000895d */ /* 0x004fea0003900000 */
[----:B------:R-:W2:Y:S02]  /*7ad0*/  @!P0 SYNCS.PHASECHK.TRANS64 P0, [R0+URZ], R3 ;  /* 0x00000003000085a7 */ /* 0x000ea400080010ff */
[----:B--2---:R-:W-:Y:S05]  /*7ae0*/  @!P0 BRA `(.L_x_158) ;  /* 0xfffffffc00f08947 */ /* 0x004fea000383ffff */
[----:B------:R-:W-:Y:S05]  /*7af0*/  BRA `(.L_x_159) ;  /* 0xffffffb000d47947 */ /* 0x000fea000383ffff */
.L_x_55:
[----:B---3--:R-:W-:-:S07]  /*7b00*/  MOV R0, UR5 ;  /* 0x0000000500007c02 */ /* 0x008fce0008000f00 */
.L_x_160:
[----:B-1----:R1:W2:Y:S02]  /*7b10*/  SYNCS.PHASECHK.TRANS64.TRYWAIT P0, [R0+URZ], R3 ;  /* 0x00000003000075a7 */ /* 0x0022a400080011ff */
[----:B--2---:R-:W-:Y:S05]  /*7b20*/  @!P0 NANOSLEEP.SYNCS 0x989680 ;  /* 0x009896800000895d */ /* 0x004fea0003900000 */
[----:B------:R-:W2:Y:S02]  /*7b30*/  @!P0 SYNCS.PHASECHK.TRANS64 P0, [R0+URZ], R3 ;  /* 0x00000003000085a7 */ /* 0x000ea400080010ff */
[----:B--2---:R-:W-:Y:S05]  /*7b40*/  @!P0 BRA `(.L_x_160) ;  /* 0xfffffffc00f08947 */ /* 0x004fea000383ffff */
[----:B------:R-:W-:Y:S05]  /*7b50*/  BRA `(.L_x_161) ;  /* 0xffffffb000e07947 */ /* 0x000fea000383ffff */
.L_x_56:
[----:B---3--:R-:W-:-:S07]  /*7b60*/  MOV R0, UR5 ;  /* 0x0000000500007c02 */ /* 0x008fce0008000f00 */
.L_x_162:
[----:B-1----:R1:W2:Y:S02]  /*7b70*/  SYNCS.PHASECHK.TRANS64.TRYWAIT P0, [R0+URZ], R3 ;  /* 0x00000003000075a7 */ /* 0x0022a400080011ff */
[----:B--2---:R-:W-:Y:S05]  /*7b80*/  @!P0 NANOSLEEP.SYNCS 0x989680 ;  /* 0x009896800000895d */ /* 0x004fea0003900000 */
[----:B------:R-:W2:Y:S02]  /*7b90*/  @!P0 SYNCS.PHASECHK.TRANS64 P0, [R0+URZ], R3 ;  /* 0x00000003000085a7 */ /* 0x000ea400080010ff */
[----:B--2---:R-:W-:Y:S05]  /*7ba0*/  @!P0 BRA `(.L_x_162) ;  /* 0xfffffffc00f08947 */ /* 0x004fea000383ffff */
[----:B------:R-:W-:Y:S05]  /*7bb0*/  BRA `(.L_x_163) ;  /* 0xffffffb000ec7947 */ /* 0x000fea000383ffff */
.L_x_57:
[----:B---3--:R-:W-:-:S07]  /*7bc0*/  MOV R0, UR5 ;  /* 0x0000000500007c02 */ /* 0x008fce0008000f00 */
.L_x_164:
[----:B-1----:R1:W2:Y:S02]  /*7bd0*/  SYNCS.PHASECHK.TRANS64.TRYWAIT P0, [R0+URZ], R3 ;  /* 0x00000003000075a7 */ /* 0x0022a400080011ff */
[----:B--2---:R-:W-:Y:S05]  /*7be0*/  @!P0 NANOSLEEP.SYNCS 0x989680 ;  /* 0x009896800000895d */ /* 0x004fea0003900000 */
[----:B------:R-:W2:Y:S02]  /*7bf0*/  @!P0 SYNCS.PHASECHK.TRANS64 P0, [R0+URZ], R3 ;  /* 0x00000003000085a7 */ /* 0x000ea400080010ff */
[----:B--2---:R-:W-:Y:S05]  /*7c00*/  @!P0 BRA `(.L_x_164) ;  /* 0xfffffffc00f08947 */ /* 0x004fea000383ffff */
[----:B------:R-:W-:Y:S05]  /*7c10*/  BRA `(.L_x_165) ;  /* 0xffffffb000f87947 */ /* 0x000fea000383ffff */
.L_x_58:
[----:B---3--:R-:W-:-:S07]  /*7c20*/  MOV R0, UR5 ;  /* 0x0000000500007c02 */ /* 0x008fce0008000f00 */
.L_x_166:
[----:B-1----:R1:W2:Y:S02]  /*7c30*/  SYNCS.PHASECHK.TRANS64.TRYWAIT P0, [R0+URZ], R3 ;  /* 0x00000003000075a7 */ /* 0x0022a400080011ff */
[----:B--2---:R-:W-:Y:S05]  /*7c40*/  @!P0 NANOSLEEP.SYNCS 0x989680 ;  /* 0x009896800000895d */ /* 0x004fea0003900000 */
[----:B------:R-:W2:Y:S02]  /*7c50*/  @!P0 SYNCS.PHASECHK.TRANS64 P0, [R0+URZ], R3 ;  /* 0x00000003000085a7 */ /* 0x000ea400080010ff */
[----:B--2---:R-:W-:Y:S05]  /*7c60*/  @!P0 BRA `(.L_x_166) ;  /* 0xfffffffc00f08947 */ /* 0x004fea000383ffff */
[----:B------:R-:W-:Y:S05]  /*7c70*/  BRA `(.L_x_167) ;  /* 0xffffffb400047947 */ /* 0x000fea000383ffff */
.L_x_59:
[----:B---3--:R-:W-:-:S07]  /*7c80*/  MOV R0, UR5 ;  /* 0x0000000500007c02 */ /* 0x008fce0008000f00 */
.L_x_168:
[----:B-1----:R1:W2:Y:S02]  /*7c90*/  SYNCS.PHASECHK.TRANS64.TRYWAIT P0, [R0+URZ], R3 ;  /* 0x00000003000075a7 */ /* 0x0022a400080011ff */
[----:B--2---:R-:W-:Y:S05]  /*7ca0*/  @!P0 NANOSLEEP.SYNCS 0x989680 ;  /* 0x009896800000895d */ /* 0x004fea0003900000 */
[----:B------:R-:W2:Y:S02]  /*7cb0*/  @!P0 SYNCS.PHASECHK.TRANS64 P0, [R0+URZ], R3 ;  /* 0x00000003000085a7 */ /* 0x000ea400080010ff */
[----:B--2---:R-:W-:Y:S05]  /*7cc0*/  @!P0 BRA `(.L_x_168) ;  /* 0xfffffffc00f08947 */ /* 0x004fea000383ffff */
[----:B------:R-:W-:Y:S05]  /*7cd0*/  BRA `(.L_x_169) ;  /* 0xffffffb400107947 */ /* 0x000fea000383ffff */
.L_x_60:
[----:B---3--:R-:W-:-:S07]  /*7ce0*/  MOV R0, UR5 ;  /* 0x0000000500007c02 */ /* 0x008fce0008000f00 */
.L_x_170:
[----:B-1----:R1:W2:Y:S02]  /*7cf0*/  SYNCS.PHASECHK.TRANS64.TRYWAIT P0, [R0+URZ], R3 ;  /* 0x00000003000075a7 */ /* 0x0022a400080011ff */
[----:B--2---:R-:W-:Y:S05]  /*7d00*/  @!P0 NANOSLEEP.SYNCS 0x989680 ;  /* 0x009896800000895d */ /* 0x004fea0003900000 */
[----:B------:R-:W2:Y:S02]  /*7d10*/  @!P0 SYNCS.PHASECHK.TRANS64 P0, [R0+URZ], R3 ;  /* 0x00000003000085a7 */ /* 0x000ea400080010ff */
[----:B--2---:R-:W-:Y:S05]  /*7d20*/  @!P0 BRA `(.L_x_170) ;  /* 0xfffffffc00f08947 */ /* 0x004fea000383ffff */
[----:B------:R-:W-:Y:S05]  /*7d30*/  BRA `(.L_x_171) ;  /* 0xffffffb4001c7947 */ /* 0x000fea000383ffff */
.L_x_61:
[----:B---3--:R-:W-:-:S07]  /*7d40*/  MOV R0, UR5 ;  /* 0x0000000500007c02 */ /* 0x008fce0008000f00 */
.L_x_172:
[----:B-1----:R1:W2:Y:S02]  /*7d50*/  SYNCS.PHASECHK.TRANS64.TRYWAIT P0, [R0+URZ], R3 ;  /* 0x00000003000075a7 */ /* 0x0022a400080011ff */
[----:B--2---:R-:W-:Y:S05]  /*7d60*/  @!P0 NANOSLEEP.SYNCS 0x989680 ;  /* 0x009896800000895d */ /* 0x004fea0003900000 */
[----:B------:R-:W2:Y:S02]  /*7d70*/  @!P0 SYNCS.PHASECHK.TRANS64 P0, [R0+URZ], R3 ;  /* 0x00000003000085a7 */ /* 0x000ea400080010ff */
[----:B--2---:R-:W-:Y:S05]  /*7d80*/  @!P0 BRA `(.L_x_172) ;  /* 0xfffffffc00f08947 */ /* 0x004fea000383ffff */
[----:B------:R-:W-:Y:S05]  /*7d90*/  BRA `(.L_x_173) ;  /* 0xffffffb400287947 */ /* 0x000fea000383ffff */
.L_x_62:
[----:B---3--:R-:W-:-:S07]  /*7da0*/  MOV R0, UR5 ;  /* 0x0000000500007c02 */ /* 0x008fce0008000f00 */
.L_x_174:
[----:B-1----:R1:W2:Y:S02]  /*7db0*/  SYNCS.PHASECHK.TRANS64.TRYWAIT P0, [R0+URZ], R3 ;  /* 0x00000003000075a7 */ /* 0x0022a400080011ff */
[----:B--2---:R-:W-:Y:S05]  /*7dc0*/  @!P0 NANOSLEEP.SYNCS 0x989680 ;  /* 0x009896800000895d */ /* 0x004fea0003900000 */
[----:B------:R-:W2:Y:S02]  /*7dd0*/  @!P0 SYNCS.PHASECHK.TRANS64 P0, [R0+URZ], R3 ;  /* 0x00000003000085a7 */ /* 0x000ea400080010ff */
[----:B--2---:R-:W-:Y:S05]  /*7de0*/  @!P0 BRA `(.L_x_174) ;  /* 0xfffffffc00f08947 */ /* 0x004fea000383ffff */
[----:B------:R-:W-:Y:S05]  /*7df0*/  BRA `(.L_x_175) ;  /* 0xffffffb400347947 */ /* 0x000fea000383ffff */
.L_x_63:
[----:B---3--:R-:W-:-:S07]  /*7e00*/  MOV R0, UR5 ;  /* 0x0000000500007c02 */ /* 0x008fce0008000f00 */
.L_x_176:
[----:B-1----:R1:W2:Y:S02]  /*7e10*/  SYNCS.PHASECHK.TRANS64.TRYWAIT P0, [R0+URZ], R3 ;  /* 0x00000003000075a7 */ /* 0x0022a400080011ff */
[----:B--2---:R-:W-:Y:S05]  /*7e20*/  @!P0 NANOSLEEP.SYNCS 0x989680 ;  /* 0x009896800000895d */ /* 0x004fea0003900000 */
[----:B------:R-:W2:Y:S02]  /*7e30*/  @!P0 SYNCS.PHASECHK.TRANS64 P0, [R0+URZ], R3 ;  /* 0x00000003000085a7 */ /* 0x000ea400080010ff */
[----:B--2---:R-:W-:Y:S05]  /*7e40*/  @!P0 BRA `(.L_x_176) ;  /* 0xfffffffc00f08947 */ /* 0x004fea000383ffff */
[----:B------:R-:W-:Y:S05]  /*7e50*/  BRA `(.L_x_177) ;  /* 0xffffffb400407947 */ /* 0x000fea000383ffff */
.L_x_64:
[----:B---3--:R-:W-:-:S07]  /*7e60*/  MOV R0, UR5 ;  /* 0x0000000500007c02 */ /* 0x008fce0008000f00 */
.L_x_178:
[----:B-1----:R1:W2:Y:S02]  /*7e70*/  SYNCS.PHASECHK.TRANS64.TRYWAIT P0, [R0+URZ], R3 ;  /* 0x00000003000075a7 */ /* 0x0022a400080011ff */
[----:B--2---:R-:W-:Y:S05]  /*7e80*/  @!P0 NANOSLEEP.SYNCS 0x989680 ;  /* 0x009896800000895d */ /* 0x004fea0003900000 */
[----:B------:R-:W2:Y:S02]  /*7e90*/  @!P0 SYNCS.PHASECHK.TRANS64 P0, [R0+URZ], R3 ;  /* 0x00000003000085a7 */ /* 0x000ea400080010ff */
[----:B--2---:R-:W-:Y:S05]  /*7ea0*/  @!P0 BRA `(.L_x_178) ;  /* 0xfffffffc00f08947 */ /* 0x004fea000383ffff */
[----:B------:R-:W-:Y:S05]  /*7eb0*/  BRA `(.L_x_179) ;  /* 0xffffffb4004c7947 */ /* 0x000fea000383ffff */
.L_x_65:
[----:B---3--:R-:W-:-:S07]  /*7ec0*/  MOV R0, UR5 ;  /* 0x0000000500007c02 */ /* 0x008fce0008000f00 */
.L_x_180:
[----:B-1----:R1:W2:Y:S02]  /*7ed0*/  SYNCS.PHASECHK.TRANS64.TRYWAIT P0, [R0+URZ], R3 ;  /* 0x00000003000075a7 */ /* 0x0022a400080011ff */
[----:B--2---:R-:W-:Y:S05]  /*7ee0*/  @!P0 NANOSLEEP.SYNCS 0x989680 ;  /* 0x009896800000895d */ /* 0x004fea0003900000 */
[----:B------:R-:W2:Y:S02]  /*7ef0*/  @!P0 SYNCS.PHASECHK.TRANS64 P0, [R0+URZ], R3 ;  /* 0x00000003000085a7 */ /* 0x000ea400080010ff */
[----:B--2---:R-:W-:Y:S05]  /*7f00*/  @!P0 BRA `(.L_x_180) ;  /* 0xfffffffc00f08947 */ /* 0x004fea000383ffff */
[----:B------:R-:W-:Y:S05]  /*7f10*/  BRA `(.L_x_181) ;  /* 0xffffffb400587947 */ /* 0x000fea000383ffff */
.L_x_66:
[----:B---3--:R-:W-:-:S07]  /*7f20*/  MOV R0, UR5 ;  /* 0x0000000500007c02 */ /* 0x008fce0008000f00 */
.L_x_182:
[----:B-1----:R1:W2:Y:S02]  /*7f30*/  SYNCS.PHASECHK.TRANS64.TRYWAIT P0, [R0+URZ], R3 ;  /* 0x00000003000075a7 */ /* 0x0022a400080011ff */
[----:B--2---:R-:W-:Y:S05]  /*7f40*/  @!P0 NANOSLEEP.SYNCS 0x989680 ;  /* 0x009896800000895d */ /* 0x004fea0003900000 */
[----:B------:R-:W2:Y:S02]  /*7f50*/  @!P0 SYNCS.PHASECHK.TRANS64 P0, [R0+URZ], R3 ;  /* 0x00000003000085a7 */ /* 0x000ea400080010ff */
[----:B--2---:R-:W-:Y:S05]  /*7f60*/  @!P0 BRA `(.L_x_182) ;  /* 0xfffffffc00f08947 */ /* 0x004fea000383ffff */
[----:B------:R-:W-:Y:S05]  /*7f70*/  BRA `(.L_x_183) ;  /* 0xffffffb400647947 */ /* 0x000fea000383ffff */
.L_x_69:
[----:B-1----:R1:W2:Y:S02]  /*7f80*/  SYNCS.PHASECHK.TRANS64.TRYWAIT P0, [R0+URZ+0x200], R5 ;  /* 0x00020005000075a7 */ /* 0x0022a400080011ff */
[----:B--2---:R-:W-:Y:S05]  /*7f90*/  @!P0 NANOSLEEP.SYNCS 0x989680 ;  /* 0x009896800000895d */ /* 0x004fea0003900000 */
[----:B------:R-:W2:Y:S02]  /*7fa0*/  @!P0 SYNCS.PHASECHK.TRANS64 P0, [R0+URZ+0x200], R5 ;  /* 0x00020005000085a7 */ /* 0x000ea400080010ff */
[----:B--2---:R-:W-:Y:S05]  /*7fb0*/  @!P0 BRA `(.L_x_69) ;  /* 0xfffffffc00f08947 */ /* 0x004fea000383ffff */
[----:B------:R-:W-:Y:S05]  /*7fc0*/  BRA `(.L_x_184) ;  /* 0xffffffb400c47947 */ /* 0x000fea000383ffff */
.L_x_70:
[----:B------:R-:W-:-:S07]  /*7fd0*/  MOV R0, UR5 ;  /* 0x0000000500007c02 */ /* 0x000fce0008000f00 */
.L_x_185:
[----:B-1----:R1:W2:Y:S02]  /*7fe0*/  SYNCS.PHASECHK.TRANS64.TRYWAIT P0, [R0+URZ+0x1b0], R7 ;  /* 0x0001b007000075a7 */ /* 0x0022a400080011ff */
[----:B--2---:R-:W-:Y:S05]  /*7ff0*/  @!P0 NANOSLEEP.SYNCS 0x989680 ;  /* 0x009896800000895d */ /* 0x004fea0003900000 */
[----:B------:R-:W2:Y:S02]  /*8000*/  @!P0 SYNCS.PHASECHK.TRANS64 P0, [R0+URZ+0x1b0], R7 ;  /* 0x0001b007000085a7 */ /* 0x000ea400080010ff */
[----:B--2---:R-:W-:Y:S05]  /*8010*/  @!P0 BRA `(.L_x_185) ;  /* 0xfffffffc00f08947 */ /* 0x004fea000383ffff */
[----:B------:R-:W-:Y:S05]  /*8020*/  BRA `(.L_x_186) ;  /* 0xffffffb400d47947 */ /* 0x000fea000383ffff */
.L_x_71:
[----:B-1----:R1:W2:Y:S02]  /*8030*/  SYNCS.PHASECHK.TRANS64.TRYWAIT P1, [R0+URZ+0x1a0], R5 ;  /* 0x0001a005000075a7 */ /* 0x0022a400080211ff */
[----:B--2---:R-:W-:Y:S05]  /*8040*/  @!P1 NANOSLEEP.SYNCS 0x989680 ;  /* 0x009896800000995d */ /* 0x004fea0003900000 */
[----:B------:R-:W2:Y:S02]  /*8050*/  @!P1 SYNCS.PHASECHK.TRANS64 P1, [R0+URZ+0x1a0], R5 ;  /* 0x0001a005000095a7 */ /* 0x000ea400080210ff */
[----:B--2---:R-:W-:Y:S05]  /*8060*/  @!P1 BRA `(.L_x_71) ;  /* 0xfffffffc00f09947 */ /* 0x004fea000383ffff */
[----:B------:R-:W-:Y:S05]  /*8070*/  BRA `(.L_x_187) ;  /* 0xffffffb800047947 */ /* 0x000fea000383ffff */
.L_x_74:
[----:B------:R-:W-:-:S07]  /*8080*/  MOV R0, UR5 ;  /* 0x0000000500007c02 */ /* 0x000fce0008000f00 */
.L_x_188:
[----:B-1----:R1:W2:Y:S02]  /*8090*/  SYNCS.PHASECHK.TRANS64.TRYWAIT P0, [R0+URZ+0x1b0], R3 ;  /* 0x0001b003000075a7 */ /* 0x0022a400080011ff */
[----:B--2---:R-:W-:Y:S05]  /*80a0*/  @!P0 NANOSLEEP.SYNCS 0x989680 ;  /* 0x009896800000895d */ /* 0x004fea0003900000 */
[----:B------:R-:W2:Y:S02]  /*80b0*/  @!P0 SYNCS.PHASECHK.TRANS64 P0, [R0+URZ+0x1b0], R3 ;  /* 0x0001b003000085a7 */ /* 0x000ea400080010ff */
[----:B--2---:R-:W-:Y:S05]  /*80c0*/  @!P0 BRA `(.L_x_188) ;  /* 0xfffffffc00f08947 */ /* 0x004fea000383ffff */
[----:B------:R-:W-:Y:S05]  /*80d0*/  BRA `(.L_x_73) ;  /* 0xffffffb800587947 */ /* 0x000fea000383ffff */
.L_x_83:
[----:B-1----:R-:W-:-:S04]  /*80e0*/  MOV R4, UR6 ;  /* 0x0000000600047c02 */ /* 0x002fc80008000f00 */
[----:B------:R1:W2:Y:S03]  /*80f0*/  SYNCS.PHASECHK.TRANS64.TRYWAIT P0, [R4+URZ+0x8], R5 ;  /* 0x00000805040075a7 */ /* 0x0002a600080011ff */
[----:B--2---:R-:W-:Y:S05]  /*8100*/  @!P0 NANOSLEEP.SYNCS 0x989680 ;  /* 0x009896800000895d */ /* 0x004fea0003900000 */
[----:B------:R-:W2:Y:S02]  /*8110*/  @!P0 SYNCS.PHASECHK.TRANS64 P0, [R4+URZ+0x8], R5 ;  /* 0x00000805040085a7 */ /* 0x000ea400080010ff */
[----:B--2---:R-:W-:Y:S05]  /*8120*/  @!P0 BRA `(.L_x_83) ;  /* 0xfffffffc00ec8947 */ /* 0x004fea000383ffff */
[----:B------:R-:W-:Y:S05]  /*8130*/  BRA `(.L_x_82) ;  /* 0xffffffbc000c7947 */ /* 0x000fea000383ffff */
.L_x_85:
[----:B------:R-:W-:Y:S01]  /*8140*/  BSSY B0, `(.L_x_189) ;  /* 0x0000006000007945 */ /* 0x000fe20003800000 */
[----:B------:R-:W-:-:S07]  /*8150*/  MOV R15, 0xffffffff ;  /* 0xffffffff000f7802 */ /* 0x000fce0000000f00 */
[----:B-1---5:R-:W-:Y:S05]  /*8160*/  WARPSYNC.COLLECTIVE R15, `(.L_x_190) ;  /* 0x000000000f0c7348 */ /* 0x022fea0003c00000 */
[----:B------:R-:W-:Y:S02]  /*8170*/  ELECT P6, UR79, PT ;  /* 0x00000000004f782f */ /* 0x000fe400038c0000 */
[----:B------:R-:W-:Y:S01]  /*8180*/  MOV R14, UR79 ;  /* 0x0000004f000e7c02 */ /* 0x000fe20008000f00 */
[----:B-1---5:R-:W-:Y:S10]  /*8190*/  ENDCOLLECTIVE ;  /* 0x000000000000791b */ /* 0x022ff40003800000 */
.L_x_190:
[----:B------:R-:W-:Y:S05]  /*81a0*/  BSYNC B0 ;  /* 0x0000000000007941 */ /* 0x000fea0003800000 */
.L_x_189:
[----:B------:R-:W-:Y:S05]  /*81b0*/  BRA `(.L_x_191) ;  /* 0xffffffbc003c7947 */ /* 0x000fea000383ffff */
.L_x_87:
[----:B-1----:R-:W-:-:S04]  /*81c0*/  MOV R2, UR6 ;  /* 0x0000000600027c02 */ /* 0x002fc80008000f00 */
[----:B------:R1:W2:Y:S03]  /*81d0*/  SYNCS.PHASECHK.TRANS64.TRYWAIT P0, [R2+URZ+0x8], R3 ;  /* 0x00000803020075a7 */ /* 0x0002a600080011ff */
[----:B--2---:R-:W-:Y:S05]  /*81e0*/  @!P0 NANOSLEEP.SYNCS 0x989680 ;  /* 0x009896800000895d */ /* 0x004fea0003900000 */
[----:B------:R-:W2:Y:S02]  /*81f0*/  @!P0 SYNCS.PHASECHK.TRANS64 P0, [R2+URZ+0x8], R3 ;  /* 0x00000803020085a7 */ /* 0x000ea400080010ff */
[----:B--2---:R-:W-:Y:S05]  /*8200*/  @!P0 BRA `(.L_x_87) ;  /* 0xfffffffc00ec8947 */ /* 0x004fea000383ffff */
[----:B------:R-:W-:Y:S05]  /*8210*/  BRA `(.L_x_86) ;  /* 0xffffffbc00407947 */ /* 0x000fea000383ffff */
.L_x_88:
[----:B-1----:R1:W2:Y:S02]  /*8220*/  SYNCS.PHASECHK.TRANS64.TRYWAIT P0, [R0+URZ+0x1a0], R5 ;  /* 0x0001a005000075a7 */ /* 0x0022a400080011ff */
[----:B--2---:R-:W-:Y:S05]  /*8230*/  @!P0 NANOSLEEP.SYNCS 0x989680 ;  /* 0x009896800000895d */ /* 0x004fea0003900000 */
[----:B------:R-:W2:Y:S02]  /*8240*/  @!P0 SYNCS.PHASECHK.TRANS64 P0, [R0+URZ+0x1a0], R5 ;  /* 0x0001a005000085a7 */ /* 0x000ea400080010ff */
[----:B--2---:R-:W-:Y:S05]  /*8250*/  @!P0 BRA `(.L_x_88) ;  /* 0xfffffffc00f08947 */ /* 0x004fea000383ffff */
[----:B------:R-:W-:Y:S05]  /*8260*/  BRA `(.L_x_192) ;  /* 0xffffffc0001c7947 */ /* 0x000fea000383ffff */
.L_x_90:
[----:B------:R-:W-:-:S07]  /*8270*/  MOV R0, UR10 ;  /* 0x0000000a00007c02 */ /* 0x000fce0008000f00 */
.L_x_193:
[----:B-1----:R1:W2:Y:S02]  /*8280*/  SYNCS.PHASECHK.TRANS64.TRYWAIT P0, [R0+URZ+0x1e0], R5 ;  /* 0x0001e005000075a7 */ /* 0x0022a400080011ff */
[----:B--2---:R-:W-:Y:S05]  /*8290*/  @!P0 NANOSLEEP.SYNCS 0x989680 ;  /* 0x009896800000895d */ /* 0x004fea0003900000 */
[----:B------:R-:W2:Y:S02]  /*82a0*/  @!P0 SYNCS.PHASECHK.TRANS64 P0, [R0+URZ+0x1e0], R5 ;  /* 0x0001e005000085a7 */ /* 0x000ea400080010ff */
[----:B--2---:R-:W-:Y:S05]  /*82b0*/  @!P0 BRA `(.L_x_193) ;  /* 0xfffffffc00f08947 */ /* 0x004fea000383ffff */
[----:B------:R-:W-:Y:S05]  /*82c0*/  BRA `(.L_x_194) ;  /* 0xffffffc000687947 */ /* 0x000fea000383ffff */
.L_x_93:
[----:B------:R-:W-:Y:S07]  /*82d0*/  MOV R0, UR9 ;  /* 0x0000000900007c02 */ /* 0x000fee0008000f00 */
.L_x_195:
[----:B-1----:R1:W2:Y:S02]  /*82e0*/  SYNCS.PHASECHK.TRANS64.TRYWAIT P0, [R0+URZ], R5 ;  /* 0x00000005000075a7 */ /* 0x0022a400080011ff */
[----:B--2---:R-:W-:Y:S05]  /*82f0*/  @!P0 NANOSLEEP.SYNCS 0x989680 ;  /* 0x009896800000895d */ /* 0x004fea0003900000 */
[----:B------:R-:W2:Y:S02]  /*8300*/  @!P0 SYNCS.PHASECHK.TRANS64 P0, [R0+URZ], R5 ;  /* 0x00000005000085a7 */ /* 0x000ea400080010ff */
[----:B--2---:R-:W-:Y:S05]  /*8310*/  @!P0 BRA `(.L_x_195) ;  /* 0xfffffffc00f08947 */ /* 0x004fea000383ffff */
[----:B------:R-:W-:Y:S05]  /*8320*/  BRA `(.L_x_92) ;  /* 0xffffffc0007c7947 */ /* 0x000fea000383ffff */
.L_x_97:
[----:B-1----:R-:W-:-:S07]  /*8330*/  MOV R0, UR7 ;  /* 0x0000000700007c02 */ /* 0x002fce0008000f00 */
.L_x_196:
[----:B-1----:R1:W2:Y:S02]  /*8340*/  SYNCS.PHASECHK.TRANS64.TRYWAIT P0, [R0+URZ], R3 ;  /* 0x00000003000075a7 */ /* 0x0022a400080011ff */
[----:B--2---:R-:W-:Y:S05]  /*8350*/  @!P0 NANOSLEEP.SYNCS 0x989680 ;  /* 0x009896800000895d */ /* 0x004fea0003900000 */
[----:B------:R-:W2:Y:S02]  /*8360*/  @!P0 SYNCS.PHASECHK.TRANS64 P0, [R0+URZ], R3 ;  /* 0x00000003000085a7 */ /* 0x000ea400080010ff */
[----:B--2---:R-:W-:Y:S05]  /*8370*/  @!P0 BRA `(.L_x_196) ;  /* 0xfffffffc00f08947 */ /* 0x004fea000383ffff */
[----:B------:R-:W-:Y:S05]  /*8380*/  BRA `(.L_x_197) ;  /* 0xffffffc400487947 */ /* 0x000fea000383ffff */
.L_x_98:
[----:B------:R-:W-:-:S07]  /*8390*/  MOV R0, UR7 ;  /* 0x0000000700007c02 */ /* 0x000fce0008000f00 */
.L_x_198:
[----:B-1----:R1:W2:Y:S02]  /*83a0*/  SYNCS.PHASECHK.TRANS64.TRYWAIT P0, [R0+URZ], R3 ;  /* 0x00000003000075a7 */ /* 0x0022a400080011ff */
[----:B--2---:R-:W-:Y:S05]  /*83b0*/  @!P0 NANOSLEEP.SYNCS 0x989680 ;  /* 0x009896800000895d */ /* 0x004fea0003900000 */
[----:B------:R-:W2:Y:S02]  /*83c0*/  @!P0 SYNCS.PHASECHK.TRANS64 P0, [R0+URZ], R3 ;  /* 0x00000003000085a7 */ /* 0x000ea400080010ff */
[----:B--2---:R-:W-:Y:S05]  /*83d0*/  @!P0 BRA `(.L_x_198) ;  /* 0xfffffffc00f08947 */ /* 0x004fea000383ffff */
[----:B------:R-:W-:Y:S05]  /*83e0*/  BRA `(.L_x_199) ;  /* 0xffffffc400547947 */ /* 0x000fea000383ffff */
.L_x_99:
[----:B------:R-:W-:-:S07]  /*83f0*/  MOV R0, UR7 ;  /* 0x0000000700007c02 */ /* 0x000fce0008000f00 */
.L_x_200:
[----:B-1----:R1:W2:Y:S02]  /*8400*/  SYNCS.PHASECHK.TRANS64.TRYWAIT P0, [R0+URZ], R3 ;  /* 0x00000003000075a7 */ /* 0x0022a400080011ff */
[----:B--2---:R-:W-:Y:S05]  /*8410*/  @!P0 NANOSLEEP.SYNCS 0x989680 ;  /* 0x009896800000895d */ /* 0x004fea0003900000 */
[----:B------:R-:W2:Y:S02]  /*8420*/  @!P0 SYNCS.PHASECHK.TRANS64 P0, [R0+URZ], R3 ;  /* 0x00000003000085a7 */ /* 0x000ea400080010ff */
[----:B--2---:R-:W-:Y:S05]  /*8430*/  @!P0 BRA `(.L_x_200) ;  /* 0xfffffffc00f08947 */ /* 0x004fea000383ffff */
[----:B------:R-:W-:Y:S05]  /*8440*/  BRA `(.L_x_201) ;  /* 0xffffffc400607947 */ /* 0x000fea000383ffff */
.L_x_102:
[----:B------:R-:W-:-:S07]  /*8450*/  MOV R0, UR8 ;  /* 0x0000000800007c02 */ /* 0x000fce0008000f00 */
.L_x_202:
[----:B-1----:R1:W2:Y:S02]  /*8460*/  SYNCS.PHASECHK.TRANS64.TRYWAIT P1, [R0+URZ+0x220], R3 ;  /* 0x00022003000075a7 */ /* 0x0022a400080211ff */
[----:B--2---:R-:W-:Y:S05]  /*8470*/  @!P1 NANOSLEEP.SYNCS 0x989680 ;  /* 0x009896800000995d */ /* 0x004fea0003900000 */
[----:B------:R-:W2:Y:S02]  /*8480*/  @!P1 SYNCS.PHASECHK.TRANS64 P1, [R0+URZ+0x220], R3 ;  /* 0x00022003000095a7 */ /* 0x000ea400080210ff */
[----:B--2---:R-:W-:Y:S05]  /*8490*/  @!P1 BRA `(.L_x_202) ;  /* 0xfffffffc00f09947 */ /* 0x004fea000383ffff */
[----:B------:R-:W-:Y:S05]  /*84a0*/  BRA `(.L_x_203) ;  /* 0xffffffc400ac7947 */ /* 0x000fea000383ffff */
.L_x_107:
[----:B--2---:R2:W4:Y:S02]  /*84b0*/  SYNCS.PHASECHK.TRANS64.TRYWAIT P0, [R0+URZ+0x1a0], R3 ;  /* 0x0001a003000075a7 */ /* 0x00452400080011ff */
[----:B----4-:R-:W-:Y:S05]  /*84c0*/  @!P0 NANOSLEEP.SYNCS 0x989680 ;  /* 0x009896800000895d */ /* 0x010fea0003900000 */
[----:B------:R-:W4:Y:S02]  /*84d0*/  @!P0 SYNCS.PHASECHK.TRANS64 P0, [R0+URZ+0x1a0], R3 ;  /* 0x0001a003000085a7 */ /* 0x000f2400080010ff */
[----:B----4-:R-:W-:Y:S05]  /*84e0*/  @!P0 BRA `(.L_x_107) ;  /* 0xfffffffc00f08947 */ /* 0x010fea000383ffff */
[----:B------:R-:W-:Y:S05]  /*84f0*/  BRA `(.L_x_204) ;  /* 0xffffffc800b07947 */ /* 0x000fea000383ffff */
.L_x_110:
[----:B------:R-:W-:Y:S07]  /*8500*/  MOV R0, UR6 ;  /* 0x0000000600007c02 */ /* 0x000fee0008000f00 */
.L_x_205:
[----:B--2---:R2:W4:Y:S02]  /*8510*/  SYNCS.PHASECHK.TRANS64.TRYWAIT P0, [R0+URZ+0x198], R3 ;  /* 0x00019803000075a7 */ /* 0x00452400080011ff */
[----:B----4-:R-:W-:Y:S05]  /*8520*/  @!P0 NANOSLEEP.SYNCS 0x989680 ;  /* 0x009896800000895d */ /* 0x010fea0003900000 */
[----:B------:R-:W4:Y:S02]  /*8530*/  @!P0 SYNCS.PHASECHK.TRANS64 P0, [R0+URZ+0x198], R3 ;  /* 0x00019803000085a7 */ /* 0x000f2400080010ff */
[----:B----4-:R-:W-:Y:S05]  /*8540*/  @!P0 BRA `(.L_x_205) ;  /* 0xfffffffc00f08947 */ /* 0x010fea000383ffff */
[----:B------:R-:W-:Y:S05]  /*8550*/  BRA `(.L_x_109) ;  /* 0xffffffcc009c7947 */ /* 0x000fea000383ffff */
.L_x_113:
[----:B------:R-:W-:Y:S07]  /*8560*/  MOV R3, UR6 ;  /* 0x0000000600037c02 */ /* 0x000fee0008000f00 */
.L_x_206:
[----:B-1----:R1:W2:Y:S02]  /*8570*/  SYNCS.PHASECHK.TRANS64.TRYWAIT P2, [R3+URZ+0x188], R26 ;  /* 0x0001881a030075a7 */ /* 0x0022a400080411ff */
[----:B--2---:R-:W-:Y:S05]  /*8580*/  @!P2 NANOSLEEP.SYNCS 0x989680 ;  /* 0x009896800000a95d */ /* 0x004fea0003900000 */
[----:B------:R-:W2:Y:S02]  /*8590*/  @!P2 SYNCS.PHASECHK.TRANS64 P2, [R3+URZ+0x188], R26 ;  /* 0x0001881a0300a5a7 */ /* 0x000ea400080410ff */
[----:B--2---:R-:W-:Y:S05]  /*85a0*/  @!P2 BRA `(.L_x_206) ;  /* 0xfffffffc00f0a947 */ /* 0x004fea000383ffff */
[----:B------:R-:W-:Y:S05]  /*85b0*/  BRA `(.L_x_207) ;  /* 0xffffffd000307947 */ /* 0x000fea000383ffff */
.L_x_116:
[----:B--2---:R2:W4:Y:S02]  /*85c0*/  SYNCS.PHASECHK.TRANS64.TRYWAIT P0, [R0+URZ+0x1a0], R3 ;  /* 0x0001a003000075a7 */ /* 0x00452400080011ff */
[----:B----4-:R-:W-:Y:S05]  /*85d0*/  @!P0 NANOSLEEP.SYNCS 0x989680 ;  /* 0x009896800000895d */ /* 0x010fea0003900000 */
[----:B------:R-:W4:Y:S02]  /*85e0*/  @!P0 SYNCS.PHASECHK.TRANS64 P0, [R0+URZ+0x1a0], R3 ;  /* 0x0001a003000085a7 */ /* 0x000f2400080010ff */
[----:B----4-:R-:W-:Y:S05]  /*85f0*/  @!P0 BRA `(.L_x_116) ;  /* 0xfffffffc00f08947 */ /* 0x010fea000383ffff */
[----:B------:R-:W-:Y:S05]  /*8600*/  BRA `(.L_x_208) ;  /* 0xffffffd400707947 */ /* 0x000fea000383ffff */
.L_x_127:
[----:B-1----:R-:W-:Y:S04]  /*8610*/  MOV R0, UR43 ;  /* 0x0000002b00007c02 */ /* 0x002fe80008000f00 */
[----:B------:R1:W2:Y:S03]  /*8620*/  SYNCS.PHASECHK.TRANS64.TRYWAIT P1, [R0+URZ+0x180], R3 ;  /* 0x00018003000075a7 */ /* 0x0002a600080211ff */
[----:B--2---:R-:W-:Y:S05]  /*8630*/  @!P1 NANOSLEEP.SYNCS 0x989680 ;  /* 0x009896800000995d */ /* 0x004fea0003900000 */
[----:B------:R-:W2:Y:S02]  /*8640*/  @!P1 SYNCS.PHASECHK.TRANS64 P1, [R0+URZ+0x180], R3 ;  /* 0x00018003000095a7 */ /* 0x000ea400080210ff */
[----:B--2---:R-:W-:Y:S05]  /*8650*/  @!P1 BRA `(.L_x_127) ;  /* 0xfffffffc00ec9947 */ /* 0x004fea000383ffff */
[----:B------:R-:W-:Y:S05]  /*8660*/  BRA `(.L_x_126) ;  /* 0xffffffe000507947 */ /* 0x000fea000383ffff */
.L_x_129:
[----:B------:R1:W1:Y:S02]  /*8670*/  SYNCS.PHASECHK.TRANS64.TRYWAIT P1, [R113+URZ+0x1c0], R2 ;  /* 0x0001c002710075a7 */ /* 0x00026400080211ff */
[----:B-1----:R-:W-:Y:S05]  /*8680*/  @!P1 NANOSLEEP.SYNCS 0x989680 ;  /* 0x009896800000995d */ /* 0x002fea0003900000 */
[----:B------:R-:W1:Y:S02]  /*8690*/  @!P1 SYNCS.PHASECHK.TRANS64 P1, [R113+URZ+0x1c0], R2 ;  /* 0x0001c002710095a7 */ /* 0x000e6400080210ff */
[----:B-1----:R-:W-:Y:S05]  /*86a0*/  @!P1 BRA `(.L_x_129) ;  /* 0xfffffffc00f09947 */ /* 0x002fea000383ffff */
[----:B------:R-:W-:Y:S05]  /*86b0*/  BRA `(.L_x_128) ;  /* 0xffffffe0008c7947 */ /* 0x000fea000383ffff */
        .weak           $__internal_0_$__cuda_sm10x_tcgen05_guardrail_trap_col_being_dealloced_not_returned_by_alloc
        .type           $__internal_0_$__cuda_sm10x_tcgen05_guardrail_trap_col_being_dealloced_not_returned_by_alloc,@function
        .size           $__internal_0_$__cuda_sm10x_tcgen05_guardrail_trap_col_being_dealloced_not_returned_by_alloc,($__internal_1_$__cuda_sm10x_tcgen05_guardrail_trap_phase_invalid_during_alloc - $__internal_0_$__cuda_sm10x_tcgen05_guardrail_trap_col_being_dealloced_not_returned_by_alloc)
$__internal_0_$__cuda_sm10x_tcgen05_guardrail_trap_col_being_dealloced_not_returned_by_alloc:
[----:B------:R-:W-:Y:S05]  /*86c0*/  BPT.TRAP 0x1 ;  /* 0x000000040000795c */ /* 0x000fea0000300000 */
[----:B------:R-:W-:-:S04]  /*86d0*/  HFMA2 R3, -RZ, RZ, 0, 0 ;  /* 0x00000000ff037431 */ /* 0x000fc800000001ff */
[----:B------:R-:W-:Y:S05]  /*86e0*/  RET.REL.NODEC R2 `(_ZN7cutlass13device_kernelINS_4gemm6kernel13GemmUniversalIN4cute5tupleIJiiiiEEENS1_10collective13CollectiveMmaINS1_35MainloopSm100TmaUmmaWarpSpecializedILi24ELi2ELi4ENS5_IJNS4_1CILi2EEENSA_ILi1EEESC_EEEEENS5_IJNSA_ILi256EEENSA_ILi32EEENSA_ILi64EEEEEEaNS5_IJlSC_lEEEaSJ_NS4_8TiledMMAINS4_8MMA_AtomIJNS4_21SM100_MMA_S8_2x1SM_SSIaaiLi256ELi32ELNS4_4UMMA5MajorE0ELSO_0ELNSN_8SaturateE0EEEEEENS4_6LayoutINS5_IJSC_SC_SC_EEENS5_IJNSA_ILi0EEESU_SU_EEEEENS5_IJNS4_10UnderscoreESX_SX_EEEEENS4_18SM100_TMA_2SM_LOADENS4_14ComposedLayoutINS4_7SwizzleILi2ELi4ELi3EEENS4_18smem_ptr_flag_bitsILi8EEENSS_INS5_IJNSA_ILi8EEESH_EEENS5_IJSH_SC_EEEEEEEvNS4_8identityES10_S1A_vS1B_EENS_8epilogue10collective18CollectiveEpilogueINS1D_23Sm100TmaWarpSpecializedILi1ELi1ELi32ELb0ELb0EEEJNS5_IJNSA_ILi128EEESG_SH_EEENS5_IJNSS_IS1I_SC_EENSS_ISG_SC_EEEEEaSJ_aSJ_NS1D_6fusion15FusionCallbacksIS1H_NS1N_17LinearCombinationIaiaiLNS_15FloatRoundStyleE2EEES1J_S1M_JEEENS4_5SM1004TMEM4LOAD26SM100_TMEM_LOAD_32dp32b32xENS4_13SM90_TMA_LOADENS11_INS12_ILi1ELi4ELi3EEES15_NSS_INS5_IJS16_SG_EEENS5_IJSG_SC_EEEEEEENS4_39AutoVectorizingCopyWithAssumedAlignmentILi128EEENS4_14SM90_TMA_STOREES22_S24_S24_EEEvvEEEEvNT_6ParamsE) ;  /* 0xffffff7802447950 */ /* 0x000fea0003c3ffff */
        .weak           $__internal_1_$__cuda_sm10x_tcgen05_guardrail_trap_phase_invalid_during_alloc
        .type           $__internal_1_$__cuda_sm10x_tcgen05_guardrail_trap_phase_invalid_during_alloc,@function
        .size           $__internal_1_$__cuda_sm10x_tcgen05_guardrail_trap_phase_invalid_during_alloc,($__internal_2_$__cuda_sm10x_tcgen05_guardrail_trap_unallocated_columns_being_dealloced - $__internal_1_$__cuda_sm10x_tcgen05_guardrail_trap_phase_invalid_during_alloc)
$__internal_1_$__cuda_sm10x_tcgen05_guardrail_trap_phase_invalid_during_alloc:
[----:B------:R-:W-:Y:S05]  /*86f0*/  BPT.TRAP 0x1 ;  /* 0x000000040000795c */ /* 0x000fea0000300000 */
[----:B------:R-:W-:-:S04]  /*8700*/  MOV R3, 0x0 ;  /* 0x0000000000037802 */ /* 0x000fc80000000f00 */
[----:B------:R-:W-:Y:S05]  /*8710*/  RET.REL.NODEC R2 `(_ZN7cutlass13device_kernelINS_4gemm6kernel13GemmUniversalIN4cute5tupleIJiiiiEEENS1_10collective13CollectiveMmaINS1_35MainloopSm100TmaUmmaWarpSpecializedILi24ELi2ELi4ENS5_IJNS4_1CILi2EEENSA_ILi1EEESC_EEEEENS5_IJNSA_ILi256EEENSA_ILi32EEENSA_ILi64EEEEEEaNS5_IJlSC_lEEEaSJ_NS4_8TiledMMAINS4_8MMA_AtomIJNS4_21SM100_MMA_S8_2x1SM_SSIaaiLi256ELi32ELNS4_4UMMA5MajorE0ELSO_0ELNSN_8SaturateE0EEEEEENS4_6LayoutINS5_IJSC_SC_SC_EEENS5_IJNSA_ILi0EEESU_SU_EEEEENS5_IJNS4_10UnderscoreESX_SX_EEEEENS4_18SM100_TMA_2SM_LOADENS4_14ComposedLayoutINS4_7SwizzleILi2ELi4ELi3EEENS4_18smem_ptr_flag_bitsILi8EEENSS_INS5_IJNSA_ILi8EEESH_EEENS5_IJSH_SC_EEEEEEEvNS4_8identityES10_S1A_vS1B_EENS_8epilogue10collective18CollectiveEpilogueINS1D_23Sm100TmaWarpSpecializedILi1ELi1ELi32ELb0ELb0EEEJNS5_IJNSA_ILi128EEESG_SH_EEENS5_IJNSS_IS1I_SC_EENSS_ISG_SC_EEEEEaSJ_aSJ_NS1D_6fusion15FusionCallbacksIS1H_NS1N_17LinearCombinationIaiaiLNS_15FloatRoundStyleE2EEES1J_S1M_JEEENS4_5SM1004TMEM4LOAD26SM100_TMEM_LOAD_32dp32b32xENS4_13SM90_TMA_LOADENS11_INS12_ILi1ELi4ELi3EEES15_NSS_INS5_IJS16_SG_EEENS5_IJSG_SC_EEEEEEENS4_39AutoVectorizingCopyWithAssumedAlignmentILi128EEENS4_14SM90_TMA_STOREES22_S24_S24_EEEvvEEEEvNT_6ParamsE) ;  /* 0xffffff7802387950 */ /* 0x000fea0003c3ffff */
        .weak           $__internal_2_$__cuda_sm10x_tcgen05_guardrail_trap_unallocated_columns_being_dealloced
        .type           $__internal_2_$__cuda_sm10x_tcgen05_guardrail_trap_unallocated_columns_being_dealloced,@function
        .size           $__internal_2_$__cuda_sm10x_tcgen05_guardrail_trap_unallocated_columns_being_dealloced,(.L_x_210 - $__internal_2_$__cuda_sm10x_tcgen05_guardrail_trap_unallocated_columns_being_dealloced)
$__internal_2_$__cuda_sm10x_tcgen05_guardrail_trap_unallocated_columns_being_dealloced:
[----:B------:R-:W-:Y:S05]  /*8720*/  BPT.TRAP 0x1 ;  /* 0x000000040000795c */ /* 0x000fea0000300000 */
[----:B------:R-:W-:-:S04]  /*8730*/  HFMA2 R3, -RZ, RZ, 0, 0 ;  /* 0x00000000ff037431 */ /* 0x000fc800000001ff */
[----:B------:R-:W-:Y:S05]  /*8740*/  RET.REL.NODEC R2 `(_ZN7cutlass13device_kernelINS_4gemm6kernel13GemmUniversalIN4cute5tupleIJiiiiEEENS1_10collective13CollectiveMmaINS1_35MainloopSm100TmaUmmaWarpSpecializedILi24ELi2ELi4ENS5_IJNS4_1CILi2EEENSA_ILi1EEESC_EEEEENS5_IJNSA_ILi256EEENSA_ILi32EEENSA_ILi64EEEEEEaNS5_IJlSC_lEEEaSJ_NS4_8TiledMMAINS4_8MMA_AtomIJNS4_21SM100_MMA_S8_2x1SM_SSIaaiLi256ELi32ELNS4_4UMMA5MajorE0ELSO_0ELNSN_8SaturateE0EEEEEENS4_6LayoutINS5_IJSC_SC_SC_EEENS5_IJNSA_ILi0EEESU_SU_EEEEENS5_IJNS4_10UnderscoreESX_SX_EEEEENS4_18SM100_TMA_2SM_LOADENS4_14ComposedLayoutINS4_7SwizzleILi2ELi4ELi3EEENS4_18smem_ptr_flag_bitsILi8EEENSS_INS5_IJNSA_ILi8EEESH_EEENS5_IJSH_SC_EEEEEEEvNS4_8identityES10_S1A_vS1B_EENS_8epilogue10collective18CollectiveEpilogueINS1D_23Sm100TmaWarpSpecializedILi1ELi1ELi32ELb0ELb0EEEJNS5_IJNSA_ILi128EEESG_SH_EEENS5_IJNSS_IS1I_SC_EENSS_ISG_SC_EEEEEaSJ_aSJ_NS1D_6fusion15FusionCallbacksIS1H_NS1N_17LinearCombinationIaiaiLNS_15FloatRoundStyleE2EEES1J_S1M_JEEENS4_5SM1004TMEM4LOAD26SM100_TMEM_LOAD_32dp32b32xENS4_13SM90_TMA_LOADENS11_INS12_ILi1ELi4ELi3EEES15_NSS_INS5_IJS16_SG_EEENS5_IJSG_SC_EEEEEEENS4_39AutoVectorizingCopyWithAssumedAlignmentILi128EEENS4_14SM90_TMA_STOREES22_S24_S24_EEEvvEEEEvNT_6ParamsE) ;  /* 0xffffff78022c7950 */ /* 0x000fea0003c3ffff */
.L_x_209:
[----:B------:R-:W-:-:S00]  /*8750*/  BRA `(.L_x_209) ;  /* 0xfffffffc00fc7947 */ /* 0x000fc0000383ffff */
[----:B------:R-:W-:-:S00]  /*8760*/  NOP ;  /* 0x0000000000007918 */ /* 0x000fc00000000000 */
        /* <DEDUP_REMOVED lines=9> */
.L_x_210:


//--------------------- .nv.global.init           --------------------------
	.section	.nv.global.init,"aw",@progbits
.nv.global.init:
	.type		$str$27,@object
	.size		$str$27,($str$28 - $str$27)
$str$27:
        /*0000*/ 	.byte	0x28, 0x61, 0x64, 0x64, 0x72, 0x65, 0x73, 0x73, 0x20, 0x26, 0x20, 0x6d, 0x61, 0x73, 0x6b, 0x29
        /*0010*/ 	.byte	0x20, 0x3d, 0x3d, 0x20, 0x30, 0x00
	.type		$str$28,@object
	.size		$str$28,($str$26 - $str$28)
$str$28:
        /*0016*/ 	.byte	0x2f, 0x74, 0x6d, 0x70, 0x2f, 0x63, 0x75, 0x74, 0x6c, 0x61, 0x73, 0x73, 0x5f, 0x73, 0x77, 0x65
        /*0026*/ 	.byte	0x65, 0x70, 0x5f, 0x73, 0x72, 0x63, 0x2f, 0x69, 0x6e, 0x63, 0x6c, 0x75, 0x64, 0x65, 0x2f, 0x63
        /*0036*/ 	.byte	0x75, 0x74, 0x65, 0x2f, 0x70, 0x6f, 0x69, 0x6e, 0x74, 0x65, 0x72, 0x5f, 0x66, 0x6c, 0x61, 0x67
        /*0046*/ 	.byte	0x67, 0x65, 0x64, 0x2e, 0x68, 0x70, 0x70, 0x00
	.type		$str$26,@object
	.size		$str$26,($str$25 - $str$26)
$str$26:
        /*004e*/ 	.byte	0x2f, 0x74, 0x6d, 0x70, 0x2f, 0x63, 0x75, 0x74, 0x6c, 0x61, 0x73, 0x73, 0x5f, 0x73, 0x77, 0x65
        /*005e*/ 	.byte	0x65, 0x70, 0x5f, 0x73, 0x72, 0x63, 0x2f, 0x69, 0x6e, 0x63, 0x6c, 0x75, 0x64, 0x65, 0x2f, 0x63
        /*006e*/ 	.byte	0x75, 0x74, 0x65, 0x2f, 0x61, 0x74, 0x6f, 0x6d, 0x2f, 0x63, 0x6f, 0x70, 0x79, 0x5f, 0x74, 0x72
        /*007e*/ 	.byte	0x61, 0x69, 0x74, 0x73, 0x5f, 0x73, 0x6d, 0x31, 0x30, 0x30, 0x2e, 0x68, 0x70, 0x70, 0x00
	.type		$str$25,@object
	.size		$str$25,(__unnamed_1 - $str$25)
$str$25:
        /*008d*/ 	.byte	0x28, 0x28, 0x75, 0x69, 0x6e, 0x74, 0x33, 0x32, 0x5f, 0x74, 0x28, 0x74, 0x68, 0x72, 0x65, 0x61
        /*009d*/ 	.byte	0x64, 0x49, 0x64, 0x78, 0x2e, 0x78, 0x29, 0x20, 0x2f, 0x20, 0x33, 0x32, 0x29, 0x20, 0x25, 0x20
        /*00ad*/ 	.byte	0x34, 0x29, 0x20, 0x3d, 0x3d, 0x20, 0x28, 0x28, 0x28, 0x74, 0x6d, 0x65, 0x6d, 0x5f, 0x61, 0x64
        /*00bd*/ 	.byte	0x64, 0x72, 0x20, 0x3e, 0x3e, 0x20, 0x31, 0x36, 0x29, 0x20, 0x2f, 0x20, 0x33, 0x32, 0x29, 0x20
        /*00cd*/ 	.byte	0x25, 0x20, 0x34, 0x29, 0x00
	.type		__unnamed_1,@object
	.size		__unnamed_1,(__unnamed_2 - __unnamed_1)
__unnamed_1:
        /*00d2*/ 	.byte	0x61, 0x75, 0x74, 0x6f, 0x20, 0x63, 0x75, 0x74, 0x65, 0x3a, 0x3a, 0x61, 0x73, 0x5f, 0x70, 0x6f
        /* <DEDUP_REMOVED lines=24> */
        /*0262*/ 	.byte	0x5d, 0x00
	.type		__unnamed_2,@object
	.size		__unnamed_2,(.L_2 - __unnamed_2)
__unnamed_2:
        /* <DEDUP_REMOVED lines=41> */
.L_2:


//--------------------- .nv.shared._ZN7cutlass13device_kernelINS_4gemm6kernel13GemmUniversalIN4cute5tupleIJiiiiEEENS1_10collective13CollectiveMmaINS1_35MainloopSm100TmaUmmaWarpSpecializedILi24ELi2ELi4ENS5_IJNS4_1CILi2EEENSA_ILi1EEESC_EEEEENS5_IJNSA_ILi256EEENSA_ILi32EEENSA_ILi64EEEEEEaNS5_IJlSC_lEEEaSJ_NS4_8TiledMMAINS4_8MMA_AtomIJNS4_21SM100_MMA_S8_2x1SM_SSIaaiLi256ELi32ELNS4_4UMMA5MajorE0ELSO_0ELNSN_8SaturateE0EEEEEENS4_6LayoutINS5_IJSC_SC_SC_EEENS5_IJNSA_ILi0EEESU_SU_EEEEENS5_IJNS4_10UnderscoreESX_SX_EEEEENS4_18SM100_TMA_2SM_LOADENS4_14ComposedLayoutINS4_7SwizzleILi2ELi4ELi3EEENS4_18smem_ptr_flag_bitsILi8EEENSS_INS5_IJNSA_ILi8EEESH_EEENS5_IJSH_SC_EEEEEEEvNS4_8identityES10_S1A_vS1B_EENS_8epilogue10collective18CollectiveEpilogueINS1D_23Sm100TmaWarpSpecializedILi1ELi1ELi32ELb0ELb0EEEJNS5_IJNSA_ILi128EEESG_SH_EEENS5_IJNSS_IS1I_SC_EENSS_ISG_SC_EEEEEaSJ_aSJ_NS1D_6fusion15FusionCallbacksIS1H_NS1N_17LinearCombinationIaiaiLNS_15FloatRoundStyleE2EEES1J_S1M_JEEENS4_5SM1004TMEM4LOAD26SM100_TMEM_LOAD_32dp32b32xENS4_13SM90_TMA_LOADENS11_INS12_ILi1ELi4ELi3EEES15_NSS_INS5_IJS16_SG_EEENS5_IJSG_SC_EEEEEEENS4_39AutoVectorizingCopyWithAssumedAlignmentILi128EEENS4_14SM90_TMA_STOREES22_S24_S24_EEEvvEEEEvNT_6ParamsE --------------------------
	.section	.nv.shared._ZN7cutlass13device_kernelINS_4gemm6kernel13GemmUniversalIN4cute5tupleIJiiiiEEENS1_10collective13CollectiveMmaINS1_35MainloopSm100TmaUmmaWarpSpecializedILi24ELi2ELi4ENS5_IJNS4_1CILi2EEENSA_ILi1EEESC_EEEEENS5_IJNSA_ILi256EEENSA_ILi32EEENSA_ILi64EEEEEEaNS5_IJlSC_lEEEaSJ_NS4_8TiledMMAINS4_8MMA_AtomIJNS4_21SM100_MMA_S8_2x1SM_SSIaaiLi256ELi32ELNS4_4UMMA5MajorE0ELSO_0ELNSN_8SaturateE0EEEEEENS4_6LayoutINS5_IJSC_SC_SC_EEENS5_IJNSA_ILi0EEESU_SU_EEEEENS5_IJNS4_10UnderscoreESX_SX_EEEEENS4_18SM100_TMA_2SM_LOADENS4_14ComposedLayoutINS4_7SwizzleILi2ELi4ELi3EEENS4_18smem_ptr_flag_bitsILi8EEENSS_INS5_IJNSA_ILi8EEESH_EEENS5_IJSH_SC_EEEEEEEvNS4_8identityES10_S1A_vS1B_EENS_8epilogue10collective18CollectiveEpilogueINS1D_23Sm100TmaWarpSpecializedILi1ELi1ELi32ELb0ELb0EEEJNS5_IJNSA_ILi128EEESG_SH_EEENS5_IJNSS_IS1I_SC_EENSS_ISG_SC_EEEEEaSJ_aSJ_NS1D_6fusion15FusionCallbacksIS1H_NS1N_17LinearCombinationIaiaiLNS_15FloatRoundStyleE2EEES1J_S1M_JEEENS4_5SM1004TMEM4LOAD26SM100_TMEM_LOAD_32dp32b32xENS4_13SM90_TMA_LOADENS11_INS12_ILi1ELi4ELi3EEES15_NSS_INS5_IJS16_SG_EEENS5_IJSG_SC_EEEEEEENS4_39AutoVectorizingCopyWithAssumedAlignmentILi128EEENS4_14SM90_TMA_STOREES22_S24_S24_EEEvvEEEEvNT_6ParamsE,"aw",@nobits
	.sectionflags	@""
	.align	16
	.zero		1024


//--------------------- .nv.shared.reserved.0     --------------------------
	.section	.nv.shared.reserved.0,"aw",@nobits
	.weak		__nv_reservedSMEM_offset_0_alias
	.size		__nv_reservedSMEM_offset_0_alias, 0, 64
	.other		__nv_reservedSMEM_offset_0_alias,@"STO_CUDA_RESERVED_SHARED STV_DEFAULT"
__nv_reservedSMEM_offset_0_alias:
	.zero		0
.nv.shared.reserved.0:
	.zero		64
	.weak		__nv_reservedSMEM_tcgen05_partition
	.type		__nv_reservedSMEM_tcgen05_partition,@object
	.size		__nv_reservedSMEM_tcgen05_partition,(.L_0 - __nv_reservedSMEM_tcgen05_partition)
__nv_reservedSMEM_tcgen05_partition:
	.zero		32
.L_0:


//--------------------- .nv.global                --------------------------
	.section	.nv.global,"aw",@nobits
.nv.global:
	.type		_ZN40_INTERNAL_eff80c8d_4_k_cu_b424f8c5_274834cute1_E,@object
	.size		_ZN40_INTERNAL_eff80c8d_4_k_cu_b424f8c5_274834cute1_E,(_ZN40_INTERNAL_eff80c8d_4_k_cu_b424f8c5_274834cuda3std3__45__cpo6cbeginE - _ZN40_INTERNAL_eff80c8d_4_k_cu_b424f8c5_274834cute1_E)
_ZN40_INTERNAL_eff80c8d_4_k_cu_b424f8c5_274834cute1_E:
	.zero		1
	.type		_ZN40_INTERNAL_eff80c8d_4_k_cu_b424f8c5_274834cuda3std3__45__cpo6cbeginE,@object
	.size		_ZN40_INTERNAL_eff80c8d_4_k_cu_b424f8c5_274834cuda3std3__45__cpo6cbeginE,(_ZN40_INTERNAL_eff80c8d_4_k_cu_b424f8c5_274834cuda3std3__48in_placeE - _ZN40_INTERNAL_eff80c8d_4_k_cu_b424f8c5_274834cuda3std3__45__cpo6cbeginE)
_ZN40_INTERNAL_eff80c8d_4_k_cu_b424f8c5_274834cuda3std3__45__cpo6cbeginE:
	.zero		1
	.type		_ZN40_INTERNAL_eff80c8d_4_k_cu_b424f8c5_274834cuda3std3__48in_placeE,@object
	.size		_ZN40_INTERNAL_eff80c8d_4_k_cu_b424f8c5_274834cuda3std3__48in_placeE,(_ZN40_INTERNAL_eff80c8d_4_k_cu_b424f8c5_274834cuda3std6ranges3__45__cpo9iter_moveE - _ZN40_INTERNAL_eff80c8d_4_k_cu_b424f8c5_274834cuda3std3__48in_placeE)
_ZN40_INTERNAL_eff80c8d_4_k_cu_b424f8c5_274834cuda3std3__48in_placeE:
	.zero		1
	.type		_ZN40_INTERNAL_eff80c8d_4_k_cu_b424f8c5_274834cuda3std6ranges3__45__cpo9iter_moveE,@object
	.size		_ZN40_INTERNAL_eff80c8d_4_k_cu_b424f8c5_274834cuda3std6ranges3__45__cpo9iter_moveE,(_ZN40_INTERNAL_eff80c8d_4_k_cu_b424f8c5_274834cuda3std3__45__cpo5beginE - _ZN40_INTERNAL_eff80c8d_4_k_cu_b424f8c5_274834cuda3std6ranges3__45__cpo9iter_moveE)
_ZN40_INTERNAL_eff80c8d_4_k_cu_b424f8c5_274834cuda3std6ranges3__45__cpo9iter_moveE:
	.zero		1
	.type		_ZN40_INTERNAL_eff80c8d_4_k_cu_b424f8c5_274834cuda3std3__45__cpo5beginE,@object
	.size		_ZN40_INTERNAL_eff80c8d_4_k_cu_b424f8c5_274834cuda3std3__45__cpo5beginE,(_ZN40_INTERNAL_eff80c8d_4_k_cu_b424f8c5_274834cuda3std3__442_GLOBAL__N__eff80c8d_4_k_cu_b424f8c5_274836ignoreE - _ZN40_INTERNAL_eff80c8d_4_k_cu_b424f8c5_274834cuda3std3__45__cpo5beginE)
_ZN40_INTERNAL_eff80c8d_4_k_cu_b424f8c5_274834cuda3std3__45__cpo5beginE:
	.zero		1
	.type		_ZN40_INTERNAL_eff80c8d_4_k_cu_b424f8c5_274834cuda3std3__442_GLOBAL__N__eff80c8d_4_k_cu_b424f8c5_274836ignoreE,@object
	.size		_ZN40_INTERNAL_eff80c8d_4_k_cu_b424f8c5_274834cuda3std3__442_GLOBAL__N__eff80c8d_4_k_cu_b424f8c5_274836ignoreE,(_ZN40_INTERNAL_eff80c8d_4_k_cu_b424f8c5_274834cute7productE - _ZN40_INTERNAL_eff80c8d_4_k_cu_b424f8c5_274834cuda3std3__442_GLOBAL__N__eff80c8d_4_k_cu_b424f8c5_274836ignoreE)
_ZN40_INTERNAL_eff80c8d_4_k_cu_b424f8c5_274834cuda3std3__442_GLOBAL__N__eff80c8d_4_k_cu_b424f8c5_274836ignoreE:
	.zero		1
	.type		_ZN40_INTERNAL_eff80c8d_4_k_cu_b424f8c5_274834cute7productE,@object
	.size		_ZN40_INTERNAL_eff80c8d_4_k_cu_b424f8c5_274834cute7productE,(_ZN40_INTERNAL_eff80c8d_4_k_cu_b424f8c5_274834cuda3std3__45__cpo3endE - _ZN40_INTERNAL_eff80c8d_4_k_cu_b424f8c5_274834cute7productE)
_ZN40_INTERNAL_eff80c8d_4_k_cu_b424f8c5_274834cute7productE:
	.zero		1
	.type		_ZN40_INTERNAL_eff80c8d_4_k_cu_b424f8c5_274834cuda3std3__45__cpo3endE,@object
	.size		_ZN40_INTERNAL_eff80c8d_4_k_cu_b424f8c5_274834cuda3std3__45__cpo3endE,(_ZN40_INTERNAL_eff80c8d_4_k_cu_b424f8c5_274834cuda3std3__419piecewise_constructE - _ZN40_INTERNAL_eff80c8d_4_k_cu_b424f8c5_274834cuda3std3__45__cpo3endE)
_ZN40_INTERNAL_eff80c8d_4_k_cu_b424f8c5_274834cuda3std3__45__cpo3endE:
	.zero		1
	.type		_ZN40_INTERNAL_eff80c8d_4_k_cu_b424f8c5_274834cuda3std3__419piecewise_constructE,@object
	.size		_ZN40_INTERNAL_eff80c8d_4_k_cu_b424f8c5_274834cuda3std3__419piecewise_constructE,(_ZN40_INTERNAL_eff80c8d_4_k_cu_b424f8c5_274834cuda3std3__45__cpo4cendE - _ZN40_INTERNAL_eff80c8d_4_k_cu_b424f8c5_274834cuda3std3__419piecewise_constructE)
_ZN40_INTERNAL_eff80c8d_4_k_cu_b424f8c5_274834cuda3std3__419piecewise_constructE:
	.zero		1
	.type		_ZN40_INTERNAL_eff80c8d_4_k_cu_b424f8c5_274834cuda3std3__45__cpo4cendE,@object
	.size		_ZN40_INTERNAL_eff80c8d_4_k_cu_b424f8c5_274834cuda3std3__45__cpo4cendE,(_ZN40_INTERNAL_eff80c8d_4_k_cu_b424f8c5_274834cuda3std6ranges3__45__cpo4swapE - _ZN40_INTERNAL_eff80c8d_4_k_cu_b424f8c5_274834cuda3std3__45__cpo4cendE)
_ZN40_INTERNAL_eff80c8d_4_k_cu_b424f8c5_274834cuda3std3__45__cpo4cendE:
	.zero		1
	.type		_ZN40_INTERNAL_eff80c8d_4_k_cu_b424f8c5_274834cuda3std6ranges3__45__cpo4swapE,@object
	.size		_ZN40_INTERNAL_eff80c8d_4_k_cu_b424f8c5_274834cuda3std6ranges3__45__cpo4swapE,(.L_10 - _ZN40_INTERNAL_eff80c8d_4_k_cu_b424f8c5_274834cuda3std6ranges3__45__cpo4swapE)
_ZN40_INTERNAL_eff80c8d_4_k_cu_b424f8c5_274834cuda3std6ranges3__45__cpo4swapE:
	.zero		1
.L_10:


//--------------------- .nv.constant0._ZN7cutlass13device_kernelINS_4gemm6kernel13GemmUniversalIN4cute5tupleIJiiiiEEENS1_10collective13CollectiveMmaINS1_35MainloopSm100TmaUmmaWarpSpecializedILi24ELi2ELi4ENS5_IJNS4_1CILi2EEENSA_ILi1EEESC_EEEEENS5_IJNSA_ILi256EEENSA_ILi32EEENSA_ILi64EEEEEEaNS5_IJlSC_lEEEaSJ_NS4_8TiledMMAINS4_8MMA_AtomIJNS4_21SM100_MMA_S8_2x1SM_SSIaaiLi256ELi32ELNS4_4UMMA5MajorE0ELSO_0ELNSN_8SaturateE0EEEEEENS4_6LayoutINS5_IJSC_SC_SC_EEENS5_IJNSA_ILi0EEESU_SU_EEEEENS5_IJNS4_10UnderscoreESX_SX_EEEEENS4_18SM100_TMA_2SM_LOADENS4_14ComposedLayoutINS4_7SwizzleILi2ELi4ELi3EEENS4_18smem_ptr_flag_bitsILi8EEENSS_INS5_IJNSA_ILi8EEESH_EEENS5_IJSH_SC_EEEEEEEvNS4_8identityES10_S1A_vS1B_EENS_8epilogue10collective18CollectiveEpilogueINS1D_23Sm100TmaWarpSpecializedILi1ELi1ELi32ELb0ELb0EEEJNS5_IJNSA_ILi128EEESG_SH_EEENS5_IJNSS_IS1I_SC_EENSS_ISG_SC_EEEEEaSJ_aSJ_NS1D_6fusion15FusionCallbacksIS1H_NS1N_17LinearCombinationIaiaiLNS_15FloatRoundStyleE2EEES1J_S1M_JEEENS4_5SM1004TMEM4LOAD26SM100_TMEM_LOAD_32dp32b32xENS4_13SM90_TMA_LOADENS11_INS12_ILi1ELi4ELi3EEES15_NSS_INS5_IJS16_SG_EEENS5_IJSG_SC_EEEEEEENS4_39AutoVectorizingCopyWithAssumedAlignmentILi128EEENS4_14SM90_TMA_STOREES22_S24_S24_EEEvvEEEEvNT_6ParamsE --------------------------
	.section	.nv.constant0._ZN7cutlass13device_kernelINS_4gemm6kernel13GemmUniversalIN4cute5tupleIJiiiiEEENS1_10collective13CollectiveMmaINS1_35MainloopSm100TmaUmmaWarpSpecializedILi24ELi2ELi4ENS5_IJNS4_1CILi2EEENSA_ILi1EEESC_EEEEENS5_IJNSA_ILi256EEENSA_ILi32EEENSA_ILi64EEEEEEaNS5_IJlSC_lEEEaSJ_NS4_8TiledMMAINS4_8MMA_AtomIJNS4_21SM100_MMA_S8_2x1SM_SSIaaiLi256ELi32ELNS4_4UMMA5MajorE0ELSO_0ELNSN_8SaturateE0EEEEEENS4_6LayoutINS5_IJSC_SC_SC_EEENS5_IJNSA_ILi0EEESU_SU_EEEEENS5_IJNS4_10UnderscoreESX_SX_EEEEENS4_18SM100_TMA_2SM_LOADENS4_14ComposedLayoutINS4_7SwizzleILi2ELi4ELi3EEENS4_18smem_ptr_flag_bitsILi8EEENSS_INS5_IJNSA_ILi8EEESH_EEENS5_IJSH_SC_EEEEEEEvNS4_8identityES10_S1A_vS1B_EENS_8epilogue10collective18CollectiveEpilogueINS1D_23Sm100TmaWarpSpecializedILi1ELi1ELi32ELb0ELb0EEEJNS5_IJNSA_ILi128EEESG_SH_EEENS5_IJNSS_IS1I_SC_EENSS_ISG_SC_EEEEEaSJ_aSJ_NS1D_6fusion15FusionCallbacksIS1H_NS1N_17LinearCombinationIaiaiLNS_15FloatRoundStyleE2EEES1J_S1M_JEEENS4_5SM1004TMEM4LOAD26SM100_TMEM_LOAD_32dp32b32xENS4_13SM90_TMA_LOADENS11_INS12_ILi1ELi4ELi3EEES15_NSS_INS5_IJS16_SG_EEENS5_IJSG_SC_EEEEEEENS4_39AutoVectorizingCopyWithAssumedAlignmentILi128EEENS4_14SM90_TMA_STOREES22_S24_S24_EEEvvEEEEvNT_6ParamsE,"a",@progbits
	.sectionflags	@""
	.align	4
.nv.constant0._ZN7cutlass13device_kernelINS_4gemm6kernel13GemmUniversalIN4cute5tupleIJiiiiEEENS1_10collective13CollectiveMmaINS1_35MainloopSm100TmaUmmaWarpSpecializedILi24ELi2ELi4ENS5_IJNS4_1CILi2EEENSA_ILi1EEESC_EEEEENS5_IJNSA_ILi256EEENSA_ILi32EEENSA_ILi64EEEEEEaNS5_IJlSC_lEEEaSJ_NS4_8TiledMMAINS4_8MMA_AtomIJNS4_21SM100_MMA_S8_2x1SM_SSIaaiLi256ELi32ELNS4_4UMMA5MajorE0ELSO_0ELNSN_8SaturateE0EEEEEENS4_6LayoutINS5_IJSC_SC_SC_EEENS5_IJNSA_ILi0EEESU_SU_EEEEENS5_IJNS4_10UnderscoreESX_SX_EEEEENS4_18SM100_TMA_2SM_LOADENS4_14ComposedLayoutINS4_7SwizzleILi2ELi4ELi3EEENS4_18smem_ptr_flag_bitsILi8EEENSS_INS5_IJNSA_ILi8EEESH_EEENS5_IJSH_SC_EEEEEEEvNS4_8identityES10_S1A_vS1B_EENS_8epilogue10collective18CollectiveEpilogueINS1D_23Sm100TmaWarpSpecializedILi1ELi1ELi32ELb0ELb0EEEJNS5_IJNSA_ILi128EEESG_SH_EEENS5_IJNSS_IS1I_SC_EENSS_ISG_SC_EEEEEaSJ_aSJ_NS1D_6fusion15FusionCallbacksIS1H_NS1N_17LinearCombinationIaiaiLNS_15FloatRoundStyleE2EEES1J_S1M_JEEENS4_5SM1004TMEM4LOAD26SM100_TMEM_LOAD_32dp32b32xENS4_13SM90_TMA_LOADENS11_INS12_ILi1ELi4ELi3EEES15_NSS_INS5_IJS16_SG_EEENS5_IJSG_SC_EEEEEEENS4_39AutoVectorizingCopyWithAssumedAlignmentILi128EEENS4_14SM90_TMA_STOREES22_S24_S24_EEEvvEEEEvNT_6ParamsE:
	.zero		2944


//--------------------- SYMBOLS --------------------------

	.type		.nv.reservedSmem.offset0,@object
	.size		.nv.reservedSmem.offset0,0x4
	.type		.nv.reservedSmem.cap,@object
	.size		.nv.reservedSmem.cap,0x4
	.type		__assertfail,@function
